// auto-generated by cutlass_sweep.gemm — config: {"arch": "sm_100", "cluster_m": 4, "cluster_n": 1, "dtype": "fp16", "dtype_b": "fp16", "layout": "nn", "stages": 6, "tile_k": 64, "tile_m": 128, "tile_n": 128}
#include "cutlass/cutlass.h"
#include "cutlass/gemm/collective/collective_builder.hpp"
#include "cutlass/gemm/device/gemm_universal_adapter.h"
#include "cutlass/gemm/kernel/gemm_universal.hpp"
#include "cutlass/epilogue/collective/collective_builder.hpp"

using ElemA = cutlass::half_t;
using ElemB = cutlass::half_t;
using ElemCD = cutlass::half_t;
using Acc  = float;
using TileShape    = cute::Shape<cute::_128, cute::_128, cute::_64>;
using ClusterShape = cute::Shape<cute::_4, cute::_1, cute::_1>;

using CollectiveEpilogue = typename cutlass::epilogue::collective::CollectiveBuilder<
    cutlass::arch::Sm100, cutlass::arch::OpClassTensorOp,
    TileShape, ClusterShape,
    cutlass::epilogue::collective::EpilogueTileAuto,
    Acc, Acc,
    ElemCD, cutlass::layout::RowMajor, 128 / cutlass::sizeof_bits<ElemCD>::value,
    ElemCD, cutlass::layout::RowMajor, 128 / cutlass::sizeof_bits<ElemCD>::value,
    cutlass::epilogue::collective::EpilogueScheduleAuto
  >::CollectiveOp;

using CollectiveMainloop = typename cutlass::gemm::collective::CollectiveBuilder<
    cutlass::arch::Sm100, cutlass::arch::OpClassTensorOp,
    ElemA, cutlass::layout::RowMajor, 128 / cutlass::sizeof_bits<ElemA>::value,
    ElemB, cutlass::layout::RowMajor, 128 / cutlass::sizeof_bits<ElemB>::value,
    Acc,
    TileShape, ClusterShape,
    cutlass::gemm::collective::StageCount<6>,
    cutlass::gemm::collective::KernelScheduleAuto
  >::CollectiveOp;

using GemmKernel = cutlass::gemm::kernel::GemmUniversal<
    cute::Shape<int,int,int,int>,
    CollectiveMainloop,
    CollectiveEpilogue
>;
using Gemm = cutlass::gemm::device::GemmUniversalAdapter<GemmKernel>;

// Force the device kernel symbol into the cubin without needing a host main.
auto* _anchor = &cutlass::device_kernel<GemmKernel>;


// ===== COMPILED SASS (sm_100a) =====

	.target	sm_100a

	.elftype	@"ET_EXEC"


//--------------------- .note.nv.tkinfo           --------------------------
	.section	.note.nv.tkinfo,"",@"SHT_NOTE"
	.sectionflags	@"SHF_NOTE_NV_TKINFO"
	.tkinfo
        /*0018*/ 	.word	0x00000002
        /*0030*/ 	.string	""
        /*0030*/ 	.string	"ptxas"
        /*0030*/ 	.string	"Cuda compilation tools, release 13.0, V13.0.88"
        /*0030*/ 	.string	"Build cuda_13.0.r13.0/compiler.36424714_0"
        /*0030*/ 	.string	"-arch sm_100a -m 64 "



//--------------------- .note.nv.cuinfo           --------------------------
	.section	.note.nv.cuinfo,"",@"SHT_NOTE"
	.sectionflags	@"SHF_NOTE_NV_CUINFO"
        /*0018*/ 	.short	0x0002
        /*001a*/ 	.short	0x0064
        /*001c*/ 	.short	0x0082
	.zero		2


//--------------------- .nv.info                  --------------------------
	.section	.nv.info,"",@"SHT_CUDA_INFO"
	.align	4


	//----- nvinfo : EIATTR_REGCOUNT
	.align		4
        /*0000*/ 	.byte	0x04, 0x2f
        /*0002*/ 	.short	(.L_19 - .L_18)
	.align		4
.L_18:
        /*0004*/ 	.word	index@(_ZN7cutlass13device_kernelINS_4gemm6kernel13GemmUniversalIN4cute5tupleIJiiiiEEENS1_10collective13CollectiveMmaINS1_35MainloopSm100TmaUmmaWarpSpecializedILi6ELi2ELi4ENS5_IJNS4_1CILi4EEENSA_ILi1EEESC_EEEEENS5_IJNSA_ILi128EEESF_NSA_ILi64EEEEEENS_6half_tENS5_IJlSC_lEEESI_NS5_IJSC_llEEENS4_8TiledMMAINS4_8MMA_AtomIJNS4_26SM100_MMA_F16BF16_2x1SM_SSISI_SI_fLi128ELi128ELNS4_4UMMA5MajorE0ELSP_1ELNSO_7ScaleInE0ELSQ_0EEEEEENS4_6LayoutINS5_IJSC_SC_SC_EEENS5_IJNSA_ILi0EEESV_SV_EEEEENS5_IJNS4_10UnderscoreESY_SY_EEEEENS4_18SM100_TMA_2SM_LOADENS4_14ComposedLayoutINS4_7SwizzleILi3ELi4ELi3EEENS4_18smem_ptr_flag_bitsILi16EEENST_INS5_IJNSA_ILi8EEESG_EEENS5_IJSG_SC_EEEEEEEvNS4_8identityENS4_28SM100_TMA_2SM_LOAD_MULTICASTENS12_IS14_S16_NST_INS5_IJSG_S17_EEENS5_IJSC_SG_EEEEEEEvS1C_EENS_8epilogue10collective18CollectiveEpilogueINS1J_23Sm100TmaWarpSpecializedILi4ELi2ELi16ELb1ELb0EEEJNS5_IJSG_SF_SG_EEENS5_IJNST_ISG_SC_EENST_INS5_IJNSA_ILi16EEENSA_ILi2EEEEEES1F_EEEEESI_SJ_SI_SJ_NS1J_6fusion15FusionCallbacksIS1N_NS1V_17LinearCombinationISI_fSI_fLNS_15FloatRoundStyleE2EEES1O_S1U_JEEENS4_5SM1004TMEM4LOAD26SM100_TMEM_LOAD_32dp32b16xENS4_13SM90_TMA_LOADENS12_INS13_ILi1ELi4ELi3EEES16_NST_INS5_IJS17_S1Q_EEENS5_IJS1Q_SC_EEEEEEENS4_39AutoVectorizingCopyWithAssumedAlignmentILi128EEENS4_14SM90_TMA_STOREES2A_S2C_S2C_EEEvvEEEEvNT_6ParamsE)
        /*0008*/ 	.word	0x0000005b


	//----- nvinfo : EIATTR_FRAME_SIZE
	.align		4
.L_19:
        /*000c*/ 	.byte	0x04, 0x11
        /*000e*/ 	.short	(.L_21 - .L_20)
	.align		4
.L_20:
        /*0010*/ 	.word	index@($__internal_2_$__cuda_sm10x_tcgen05_guardrail_trap_unallocated_columns_being_dealloced)
        /*0014*/ 	.word	0x00000000


	//----- nvinfo : EIATTR_FRAME_SIZE
	.align		4
.L_21:
        /*0018*/ 	.byte	0x04, 0x11
        /*001a*/ 	.short	(.L_23 - .L_22)
	.align		4
.L_22:
        /*001c*/ 	.word	index@($__internal_1_$__cuda_sm10x_tcgen05_guardrail_trap_phase_invalid_during_alloc)
        /*0020*/ 	.word	0x00000000


	//----- nvinfo : EIATTR_FRAME_SIZE
	.align		4
.L_23:
        /*0024*/ 	.byte	0x04, 0x11
        /*0026*/ 	.short	(.L_25 - .L_24)
	.align		4
.L_24:
        /*0028*/ 	.word	index@($__internal_0_$__cuda_sm10x_tcgen05_guardrail_trap_col_being_dealloced_not_returned_by_alloc)
        /*002c*/ 	.word	0x00000000


	//----- nvinfo : EIATTR_FRAME_SIZE
	.align		4
.L_25:
        /*0030*/ 	.byte	0x04, 0x11
        /*0032*/ 	.short	(.L_27 - .L_26)
	.align		4
.L_26:
        /*0034*/ 	.word	index@(_ZN7cutlass13device_kernelINS_4gemm6kernel13GemmUniversalIN4cute5tupleIJiiiiEEENS1_10collective13CollectiveMmaINS1_35MainloopSm100TmaUmmaWarpSpecializedILi6ELi2ELi4ENS5_IJNS4_1CILi4EEENSA_ILi1EEESC_EEEEENS5_IJNSA_ILi128EEESF_NSA_ILi64EEEEEENS_6half_tENS5_IJlSC_lEEESI_NS5_IJSC_llEEENS4_8TiledMMAINS4_8MMA_AtomIJNS4_26SM100_MMA_F16BF16_2x1SM_SSISI_SI_fLi128ELi128ELNS4_4UMMA5MajorE0ELSP_1ELNSO_7ScaleInE0ELSQ_0EEEEEENS4_6LayoutINS5_IJSC_SC_SC_EEENS5_IJNSA_ILi0EEESV_SV_EEEEENS5_IJNS4_10UnderscoreESY_SY_EEEEENS4_18SM100_TMA_2SM_LOADENS4_14ComposedLayoutINS4_7SwizzleILi3ELi4ELi3EEENS4_18smem_ptr_flag_bitsILi16EEENST_INS5_IJNSA_ILi8EEESG_EEENS5_IJSG_SC_EEEEEEEvNS4_8identityENS4_28SM100_TMA_2SM_LOAD_MULTICASTENS12_IS14_S16_NST_INS5_IJSG_S17_EEENS5_IJSC_SG_EEEEEEEvS1C_EENS_8epilogue10collective18CollectiveEpilogueINS1J_23Sm100TmaWarpSpecializedILi4ELi2ELi16ELb1ELb0EEEJNS5_IJSG_SF_SG_EEENS5_IJNST_ISG_SC_EENST_INS5_IJNSA_ILi16EEENSA_ILi2EEEEEES1F_EEEEESI_SJ_SI_SJ_NS1J_6fusion15FusionCallbacksIS1N_NS1V_17LinearCombinationISI_fSI_fLNS_15FloatRoundStyleE2EEES1O_S1U_JEEENS4_5SM1004TMEM4LOAD26SM100_TMEM_LOAD_32dp32b16xENS4_13SM90_TMA_LOADENS12_INS13_ILi1ELi4ELi3EEES16_NST_INS5_IJS17_S1Q_EEENS5_IJS1Q_SC_EEEEEEENS4_39AutoVectorizingCopyWithAssumedAlignmentILi128EEENS4_14SM90_TMA_STOREES2A_S2C_S2C_EEEvvEEEEvNT_6ParamsE)
        /*0038*/ 	.word	0x00000000


	//----- nvinfo : EIATTR_MIN_STACK_SIZE
	.align		4
.L_27:
        /*003c*/ 	.byte	0x04, 0x12
        /*003e*/ 	.short	(.L_29 - .L_28)
	.align		4
.L_28:
        /*0040*/ 	.word	index@(_ZN7cutlass13device_kernelINS_4gemm6kernel13GemmUniversalIN4cute5tupleIJiiiiEEENS1_10collective13CollectiveMmaINS1_35MainloopSm100TmaUmmaWarpSpecializedILi6ELi2ELi4ENS5_IJNS4_1CILi4EEENSA_ILi1EEESC_EEEEENS5_IJNSA_ILi128EEESF_NSA_ILi64EEEEEENS_6half_tENS5_IJlSC_lEEESI_NS5_IJSC_llEEENS4_8TiledMMAINS4_8MMA_AtomIJNS4_26SM100_MMA_F16BF16_2x1SM_SSISI_SI_fLi128ELi128ELNS4_4UMMA5MajorE0ELSP_1ELNSO_7ScaleInE0ELSQ_0EEEEEENS4_6LayoutINS5_IJSC_SC_SC_EEENS5_IJNSA_ILi0EEESV_SV_EEEEENS5_IJNS4_10UnderscoreESY_SY_EEEEENS4_18SM100_TMA_2SM_LOADENS4_14ComposedLayoutINS4_7SwizzleILi3ELi4ELi3EEENS4_18smem_ptr_flag_bitsILi16EEENST_INS5_IJNSA_ILi8EEESG_EEENS5_IJSG_SC_EEEEEEEvNS4_8identityENS4_28SM100_TMA_2SM_LOAD_MULTICASTENS12_IS14_S16_NST_INS5_IJSG_S17_EEENS5_IJSC_SG_EEEEEEEvS1C_EENS_8epilogue10collective18CollectiveEpilogueINS1J_23Sm100TmaWarpSpecializedILi4ELi2ELi16ELb1ELb0EEEJNS5_IJSG_SF_SG_EEENS5_IJNST_ISG_SC_EENST_INS5_IJNSA_ILi16EEENSA_ILi2EEEEEES1F_EEEEESI_SJ_SI_SJ_NS1J_6fusion15FusionCallbacksIS1N_NS1V_17LinearCombinationISI_fSI_fLNS_15FloatRoundStyleE2EEES1O_S1U_JEEENS4_5SM1004TMEM4LOAD26SM100_TMEM_LOAD_32dp32b16xENS4_13SM90_TMA_LOADENS12_INS13_ILi1ELi4ELi3EEES16_NST_INS5_IJS17_S1Q_EEENS5_IJS1Q_SC_EEEEEEENS4_39AutoVectorizingCopyWithAssumedAlignmentILi128EEENS4_14SM90_TMA_STOREES2A_S2C_S2C_EEEvvEEEEvNT_6ParamsE)
        /*0044*/ 	.word	0x00000000
.L_29:


//--------------------- .nv.compat                --------------------------
	.section	.nv.compat,"",@"SHT_CUDA_COMPAT_INFO"
	.align	4
        /*0000*/ 	.byte	0x02, 0x09, 0x01, 0x00, 0x02, 0x02, 0x02, 0x00, 0x02, 0x05, 0x05, 0x00, 0x03, 0x07, 0x01, 0x01
        /*0010*/ 	.byte	0x02, 0x03, 0x01, 0x00, 0x02, 0x06, 0x01, 0x00, 0x04, 0x0b, 0x08, 0x00, 0x09, 0x00, 0x00, 0x00
        /*0020*/ 	.byte	0x00, 0x00, 0x00, 0x00


//--------------------- .nv.info._ZN7cutlass13device_kernelINS_4gemm6kernel13GemmUniversalIN4cute5tupleIJiiiiEEENS1_10collective13CollectiveMmaINS1_35MainloopSm100TmaUmmaWarpSpecializedILi6ELi2ELi4ENS5_IJNS4_1CILi4EEENSA_ILi1EEESC_EEEEENS5_IJNSA_ILi128EEESF_NSA_ILi64EEEEEENS_6half_tENS5_IJlSC_lEEESI_NS5_IJSC_llEEENS4_8TiledMMAINS4_8MMA_AtomIJNS4_26SM100_MMA_F16BF16_2x1SM_SSISI_SI_fLi128ELi128ELNS4_4UMMA5MajorE0ELSP_1ELNSO_7ScaleInE0ELSQ_0EEEEEENS4_6LayoutINS5_IJSC_SC_SC_EEENS5_IJNSA_ILi0EEESV_SV_EEEEENS5_IJNS4_10UnderscoreESY_SY_EEEEENS4_18SM100_TMA_2SM_LOADENS4_14ComposedLayoutINS4_7SwizzleILi3ELi4ELi3EEENS4_18smem_ptr_flag_bitsILi16EEENST_INS5_IJNSA_ILi8EEESG_EEENS5_IJSG_SC_EEEEEEEvNS4_8identityENS4_28SM100_TMA_2SM_LOAD_MULTICASTENS12_IS14_S16_NST_INS5_IJSG_S17_EEENS5_IJSC_SG_EEEEEEEvS1C_EENS_8epilogue10collective18CollectiveEpilogueINS1J_23Sm100TmaWarpSpecializedILi4ELi2ELi16ELb1ELb0EEEJNS5_IJSG_SF_SG_EEENS5_IJNST_ISG_SC_EENST_INS5_IJNSA_ILi16EEENSA_ILi2EEEEEES1F_EEEEESI_SJ_SI_SJ_NS1J_6fusion15FusionCallbacksIS1N_NS1V_17LinearCombinationISI_fSI_fLNS_15FloatRoundStyleE2EEES1O_S1U_JEEENS4_5SM1004TMEM4LOAD26SM100_TMEM_LOAD_32dp32b16xENS4_13SM90_TMA_LOADENS12_INS13_ILi1ELi4ELi3EEES16_NST_INS5_IJS17_S1Q_EEENS5_IJS1Q_SC_EEEEEEENS4_39AutoVectorizingCopyWithAssumedAlignmentILi128EEENS4_14SM90_TMA_STOREES2A_S2C_S2C_EEEvvEEEEvNT_6ParamsE --------------------------
	.section	.nv.info._ZN7cutlass13device_kernelINS_4gemm6kernel13GemmUniversalIN4cute5tupleIJiiiiEEENS1_10collective13CollectiveMmaINS1_35MainloopSm100TmaUmmaWarpSpecializedILi6ELi2ELi4ENS5_IJNS4_1CILi4EEENSA_ILi1EEESC_EEEEENS5_IJNSA_ILi128EEESF_NSA_ILi64EEEEEENS_6half_tENS5_IJlSC_lEEESI_NS5_IJSC_llEEENS4_8TiledMMAINS4_8MMA_AtomIJNS4_26SM100_MMA_F16BF16_2x1SM_SSISI_SI_fLi128ELi128ELNS4_4UMMA5MajorE0ELSP_1ELNSO_7ScaleInE0ELSQ_0EEEEEENS4_6LayoutINS5_IJSC_SC_SC_EEENS5_IJNSA_ILi0EEESV_SV_EEEEENS5_IJNS4_10UnderscoreESY_SY_EEEEENS4_18SM100_TMA_2SM_LOADENS4_14ComposedLayoutINS4_7SwizzleILi3ELi4ELi3EEENS4_18smem_ptr_flag_bitsILi16EEENST_INS5_IJNSA_ILi8EEESG_EEENS5_IJSG_SC_EEEEEEEvNS4_8identityENS4_28SM100_TMA_2SM_LOAD_MULTICASTENS12_IS14_S16_NST_INS5_IJSG_S17_EEENS5_IJSC_SG_EEEEEEEvS1C_EENS_8epilogue10collective18CollectiveEpilogueINS1J_23Sm100TmaWarpSpecializedILi4ELi2ELi16ELb1ELb0EEEJNS5_IJSG_SF_SG_EEENS5_IJNST_ISG_SC_EENST_INS5_IJNSA_ILi16EEENSA_ILi2EEEEEES1F_EEEEESI_SJ_SI_SJ_NS1J_6fusion15FusionCallbacksIS1N_NS1V_17LinearCombinationISI_fSI_fLNS_15FloatRoundStyleE2EEES1O_S1U_JEEENS4_5SM1004TMEM4LOAD26SM100_TMEM_LOAD_32dp32b16xENS4_13SM90_TMA_LOADENS12_INS13_ILi1ELi4ELi3EEES16_NST_INS5_IJS17_S1Q_EEENS5_IJS1Q_SC_EEEEEEENS4_39AutoVectorizingCopyWithAssumedAlignmentILi128EEENS4_14SM90_TMA_STOREES2A_S2C_S2C_EEEvvEEEEvNT_6ParamsE,"",@"SHT_CUDA_INFO"
	.sectionflags	@""
	.align	4


	//----- nvinfo : EIATTR_CUDA_API_VERSION
	.align		4
        /*0000*/ 	.byte	0x04, 0x37
        /*0002*/ 	.short	(.L_31 - .L_30)
.L_30:
        /*0004*/ 	.word	0x00000082


	//----- nvinfo : EIATTR_KPARAM_INFO
	.align		4
.L_31:
        /*0008*/ 	.byte	0x04, 0x17
        /*000a*/ 	.short	(.L_33 - .L_32)
.L_32:
        /*000c*/ 	.word	0x00000000
        /*0010*/ 	.short	0x0000
        /*0012*/ 	.short	0x0000
        /*0014*/ 	.byte	0x00, 0xf0, 0x01, 0x20


	//----- nvinfo : EIATTR_AT_ENTRY_FRAGMENTS
	.align		4
.L_33:
        /*0018*/ 	.byte	0x04, 0x4f
        /*001a*/ 	.short	(.L_35 - .L_34)


	//   ....[0]....
.L_34:
        /*001c*/ 	.word	0x00000007


	//----- nvinfo : EIATTR_RESERVED_SMEM_USED
	.align		4
.L_35:
        /*0020*/ 	.byte	0x01, 0x41
	.zero		2


	//----- nvinfo : EIATTR_SPARSE_MMA_MASK
	.align		4
        /*0024*/ 	.byte	0x03, 0x50
        /*0026*/ 	.short	0x0000


	//----- nvinfo : EIATTR_TCGEN05_2CTA_USED
	.align		4
        /*0028*/ 	.byte	0x01, 0x52
	.zero		2


	//----- nvinfo : EIATTR_MAXREG_COUNT
	.align		4
        /*002c*/ 	.byte	0x03, 0x1b
        /*002e*/ 	.short	0x00ff


	//----- nvinfo : EIATTR_NUM_BARRIERS
	.align		4
        /*0030*/ 	.byte	0x02, 0x4c
        /*0032*/ 	.byte	0x07
	.zero		1


	//----- nvinfo : EIATTR_EXTERNS
	.align		4
        /*0034*/ 	.byte	0x04, 0x0f
        /*0036*/ 	.short	(.L_37 - .L_36)


	//   ....[0]....
	.align		4
.L_36:
        /*0038*/ 	.word	index@(__assertfail)


	//----- nvinfo : EIATTR_MERCURY_ISA_VERSION
	.align		4
.L_37:
        /*003c*/ 	.byte	0x03, 0x5f
        /*003e*/ 	.short	0x0101


	//----- nvinfo : EIATTR_INT_WARP_WIDE_INSTR_OFFSETS
	.align		4
        /*0040*/ 	.byte	0x04, 0x31
        /*0042*/ 	.short	(.L_39 - .L_38)


	//   ....[0]....
.L_38:
        /*0044*/ 	.word	0x00000d90


	//   ....[1]....
        /*0048*/ 	.word	0x00000e30


	//   ....[2]....
        /*004c*/ 	.word	0x000022a0


	//   ....[3]....
        /*0050*/ 	.word	0x00004290


	//   ....[4]....
        /*0054*/ 	.word	0x000042b0


	//   ....[5]....
        /*0058*/ 	.word	0x000042e0


	//   ....[6]....
        /*005c*/ 	.word	0x00004c20


	//   ....[7]....
        /*0060*/ 	.word	0x00004c40


	//   ....[8]....
        /*0064*/ 	.word	0x00004d30


	//   ....[9]....
        /*0068*/ 	.word	0x00004df0


	//   ....[10]....
        /*006c*/ 	.word	0x00004e10


	//   ....[11]....
        /*0070*/ 	.word	0x00004f00


	//   ....[12]....
        /*0074*/ 	.word	0x00004fd0


	//   ....[13]....
        /*0078*/ 	.word	0x00004ff0


	//   ....[14]....
        /*007c*/ 	.word	0x00005120


	//   ....[15]....
        /*0080*/ 	.word	0x000052a0


	//   ....[16]....
        /*0084*/ 	.word	0x000052b0


	//   ....[17]....
        /*0088*/ 	.word	0x00005440


	//----- nvinfo : EIATTR_COOP_GROUP_MASK_REGIDS
	.align		4
.L_39:
        /*008c*/ 	.byte	0x04, 0x29
        /*008e*/ 	.short	(.L_41 - .L_40)


	//   ....[0]....
.L_40:
        /*0090*/ 	.word	0xffffffff


	//   ....[1]....
        /*0094*/ 	.word	0xffffffff


	//   ....[2]....
        /*0098*/ 	.word	0xffffffff


	//   ....[3]....
        /*009c*/ 	.word	0xffffffff


	//   ....[4]....
        /*00a0*/ 	.word	0xffffffff


	//   ....[5]....
        /*00a4*/ 	.word	0xffffffff


	//   ....[6]....
        /*00a8*/ 	.word	0xffffffff


	//   ....[7]....
        /*00ac*/ 	.word	0xffffffff


	//   ....[8]....
        /*00b0*/ 	.word	0xffffffff


	//   ....[9]....
        /*00b4*/ 	.word	0xffffffff


	//   ....[10]....
        /*00b8*/ 	.word	0xffffffff


	//   ....[11]....
        /*00bc*/ 	.word	0xffffffff


	//   ....[12]....
        /*00c0*/ 	.word	0xffffffff


	//   ....[13]....
        /*00c4*/ 	.word	0xffffffff


	//----- nvinfo : EIATTR_COOP_GROUP_INSTR_OFFSETS
	.align		4
.L_41:
        /*00c8*/ 	.byte	0x04, 0x28
        /*00ca*/ 	.short	(.L_43 - .L_42)


	//   ....[0]....
.L_42:
        /*00cc*/ 	.word	0x000000c0


	//   ....[1]....
        /*00d0*/ 	.word	0x00000500


	//   ....[2]....
        /*00d4*/ 	.word	0x00000700


	//   ....[3]....
        /*00d8*/ 	.word	0x00000890


	//   ....[4]....
        /*00dc*/ 	.word	0x00000980


	//   ....[5]....
        /*00e0*/ 	.word	0x00000ae0


	//   ....[6]....
        /*00e4*/ 	.word	0x00000c70


	//   ....[7]....
        /*00e8*/ 	.word	0x00000eb0


	//   ....[8]....
        /*00ec*/ 	.word	0x00002180


	//   ....[9]....
        /*00f0*/ 	.word	0x00003080


	//   ....[10]....
        /*00f4*/ 	.word	0x00003550


	//   ....[11]....
        /*00f8*/ 	.word	0x00003580


	//   ....[12]....
        /*00fc*/ 	.word	0x00004190


	//   ....[13]....
        /*0100*/ 	.word	0x000043a0


	//----- nvinfo : EIATTR_VRC_CTA_INIT_COUNT
	.align		4
.L_43:
        /*0104*/ 	.byte	0x02, 0x4a
        /*0106*/ 	.byte	0x80
	.zero		1


	//----- nvinfo : EIATTR_SYSCALL_OFFSETS
	.align		4
        /*0108*/ 	.byte	0x04, 0x46
        /*010a*/ 	.short	(.L_45 - .L_44)


	//   ....[0]....
.L_44:
        /*010c*/ 	.word	0x00005f00


	//   ....[1]....
        /*0110*/ 	.word	0x00005ff0


	//   ....[2]....
        /*0114*/ 	.word	0x00006730


	//   ....[3]....
        /*0118*/ 	.word	0x00007050


	//   ....[4]....
        /*011c*/ 	.word	0x00007910


	//   ....[5]....
        /*0120*/ 	.word	0x000081d0


	//----- nvinfo : EIATTR_MBARRIER_INSTR_OFFSETS
	.align		4
.L_45:
        /*0124*/ 	.byte	0x04, 0x39
        /*0126*/ 	.short	(.L_47 - .L_46)


	//   ....[0]....
.L_46:
        /*0128*/ 	.word	0x00000630
        /*012c*/ 	.word	0x000000ff
        /*0130*/ 	.word	0x00000000
        /*0134*/ 	.short	0x0100
        /*0136*/ 	.byte	0x07
	.zero		1


	//   ....[1]....
        /*0138*/ 	.word	0x00000640
        /*013c*/ 	.word	0x000000ff
        /*0140*/ 	.word	0x00000030
        /*0144*/ 	.short	0x0100
        /*0146*/ 	.byte	0x07
	.zero		1


	//   ....[2]....
        /*0148*/ 	.word	0x00000650
        /*014c*/ 	.word	0x000000ff
        /*0150*/ 	.word	0x00000008
        /*0154*/ 	.short	0x0100
        /*0156*/ 	.byte	0x07
	.zero		1


	//   ....[3]....
        /*0158*/ 	.word	0x00000660
        /*015c*/ 	.word	0x000000ff
        /*0160*/ 	.word	0x00000038
        /*0164*/ 	.short	0x0100
        /*0166*/ 	.byte	0x07
	.zero		1


	//   ....[4]....
        /*0168*/ 	.word	0x00000670
        /*016c*/ 	.word	0x000000ff
        /*0170*/ 	.word	0x00000010
        /*0174*/ 	.short	0x0100
        /*0176*/ 	.byte	0x07
	.zero		1


	//   ....[5]....
        /*0178*/ 	.word	0x00000680
        /*017c*/ 	.word	0x000000ff
        /*0180*/ 	.word	0x00000040
        /*0184*/ 	.short	0x0100
        /*0186*/ 	.byte	0x07
	.zero		1


	//   ....[6]....
        /*0188*/ 	.word	0x00000690
        /*018c*/ 	.word	0x000000ff
        /*0190*/ 	.word	0x00000018
        /*0194*/ 	.short	0x0100
        /*0196*/ 	.byte	0x07
	.zero		1


	//   ....[7]....
        /*0198*/ 	.word	0x000006a0
        /*019c*/ 	.word	0x000000ff
        /*01a0*/ 	.word	0x00000048
        /*01a4*/ 	.short	0x0100
        /*01a6*/ 	.byte	0x07
	.zero		1


	//   ....[8]....
        /*01a8*/ 	.word	0x000006b0
        /*01ac*/ 	.word	0x000000ff
        /*01b0*/ 	.word	0x00000020
        /*01b4*/ 	.short	0x0100
        /*01b6*/ 	.byte	0x07
	.zero		1


	//   ....[9]....
        /*01b8*/ 	.word	0x000006c0
        /*01bc*/ 	.word	0x000000ff
        /*01c0*/ 	.word	0x00000050
        /*01c4*/ 	.short	0x0100
        /*01c6*/ 	.byte	0x07
	.zero		1


	//   ....[10]....
        /*01c8*/ 	.word	0x000006d0
        /*01cc*/ 	.word	0x000000ff
        /*01d0*/ 	.word	0x00000028
        /*01d4*/ 	.short	0x0100
        /*01d6*/ 	.byte	0x07
	.zero		1


	//   ....[11]....
        /*01d8*/ 	.word	0x000006e0
        /*01dc*/ 	.word	0x000000ff
        /*01e0*/ 	.word	0x00000058
        /*01e4*/ 	.short	0x0100
        /*01e6*/ 	.byte	0x07
	.zero		1


	//   ....[12]....
        /*01e8*/ 	.word	0x00000800
        /*01ec*/ 	.word	0x000000ff
        /*01f0*/ 	.word	0x00000060
        /*01f4*/ 	.short	0x0100
        /*01f6*/ 	.byte	0x07
	.zero		1


	//   ....[13]....
        /*01f8*/ 	.word	0x00000810
        /*01fc*/ 	.word	0x000000ff
        /*0200*/ 	.word	0x00000080
        /*0204*/ 	.short	0x0100
        /*0206*/ 	.byte	0x07
	.zero		1


	//   ....[14]....
        /*0208*/ 	.word	0x00000820
        /*020c*/ 	.word	0x000000ff
        /*0210*/ 	.word	0x00000068
        /*0214*/ 	.short	0x0100
        /*0216*/ 	.byte	0x07
	.zero		1


	//   ....[15]....
        /*0218*/ 	.word	0x00000830
        /*021c*/ 	.word	0x000000ff
        /*0220*/ 	.word	0x00000088
        /*0224*/ 	.short	0x0100
        /*0226*/ 	.byte	0x07
	.zero		1


	//   ....[16]....
        /*0228*/ 	.word	0x00000840
        /*022c*/ 	.word	0x000000ff
        /*0230*/ 	.word	0x00000070
        /*0234*/ 	.short	0x0100
        /*0236*/ 	.byte	0x07
	.zero		1


	//   ....[17]....
        /*0238*/ 	.word	0x00000850
        /*023c*/ 	.word	0x000000ff
        /*0240*/ 	.word	0x00000090
        /*0244*/ 	.short	0x0100
        /*0246*/ 	.byte	0x07
	.zero		1


	//   ....[18]....
        /*0248*/ 	.word	0x00000860
        /*024c*/ 	.word	0x000000ff
        /*0250*/ 	.word	0x00000078
        /*0254*/ 	.short	0x0100
        /*0256*/ 	.byte	0x07
	.zero		1


	//   ....[19]....
        /*0258*/ 	.word	0x00000870
        /*025c*/ 	.word	0x000000ff
        /*0260*/ 	.word	0x00000098
        /*0264*/ 	.short	0x0100
        /*0266*/ 	.byte	0x07
	.zero		1


	//   ....[20]....
        /*0268*/ 	.word	0x00000950
        /*026c*/ 	.word	0x000000ff
        /*0270*/ 	.word	0x000000a0
        /*0274*/ 	.short	0x0100
        /*0276*/ 	.byte	0x05
	.zero		1


	//   ....[21]....
        /*0278*/ 	.word	0x00000960
        /*027c*/ 	.word	0x000000ff
        /*0280*/ 	.word	0x000000a8
        /*0284*/ 	.short	0x0100
        /*0286*/ 	.byte	0x05
	.zero		1


	//   ....[22]....
        /*0288*/ 	.word	0x00000a90
        /*028c*/ 	.word	0x000000ff
        /*0290*/ 	.word	0x000000b0
        /*0294*/ 	.short	0x0100
        /*0296*/ 	.byte	0x05
	.zero		1


	//   ....[23]....
        /*0298*/ 	.word	0x00000aa0
        /*029c*/ 	.word	0x000000ff
        /*02a0*/ 	.word	0x000000c0
        /*02a4*/ 	.short	0x0100
        /*02a6*/ 	.byte	0x05
	.zero		1


	//   ....[24]....
        /*02a8*/ 	.word	0x00000ab0
        /*02ac*/ 	.word	0x000000ff
        /*02b0*/ 	.word	0x000000b8
        /*02b4*/ 	.short	0x0100
        /*02b6*/ 	.byte	0x05
	.zero		1


	//   ....[25]....
        /*02b8*/ 	.word	0x00000ac0
        /*02bc*/ 	.word	0x000000ff
        /*02c0*/ 	.word	0x000000c8
        /*02c4*/ 	.short	0x0100
        /*02c6*/ 	.byte	0x05
	.zero		1


	//   ....[26]....
        /*02c8*/ 	.word	0x00000be0
        /*02cc*/ 	.word	0x000000ff
        /*02d0*/ 	.word	0x000000d0
        /*02d4*/ 	.short	0x0100
        /*02d6*/ 	.byte	0x07
	.zero		1


	//   ....[27]....
        /*02d8*/ 	.word	0x00000bf0
        /*02dc*/ 	.word	0x000000ff
        /*02e0*/ 	.word	0x000000f0
        /*02e4*/ 	.short	0x0100
        /*02e6*/ 	.byte	0x07
	.zero		1


	//   ....[28]....
        /*02e8*/ 	.word	0x00000c00
        /*02ec*/ 	.word	0x000000ff
        /*02f0*/ 	.word	0x000000d8
        /*02f4*/ 	.short	0x0100
        /*02f6*/ 	.byte	0x07
	.zero		1


	//   ....[29]....
        /*02f8*/ 	.word	0x00000c10
        /*02fc*/ 	.word	0x000000ff
        /*0300*/ 	.word	0x000000f8
        /*0304*/ 	.short	0x0100
        /*0306*/ 	.byte	0x07
	.zero		1


	//   ....[30]....
        /*0308*/ 	.word	0x00000c20
        /*030c*/ 	.word	0x000000ff
        /*0310*/ 	.word	0x000000e0
        /*0314*/ 	.short	0x0100
        /*0316*/ 	.byte	0x07
	.zero		1


	//   ....[31]....
        /*0318*/ 	.word	0x00000c30
        /*031c*/ 	.word	0x000000ff
        /*0320*/ 	.word	0x00000100
        /*0324*/ 	.short	0x0100
        /*0326*/ 	.byte	0x07
	.zero		1


	//   ....[32]....
        /*0328*/ 	.word	0x00000c40
        /*032c*/ 	.word	0x000000ff
        /*0330*/ 	.word	0x000000e8
        /*0334*/ 	.short	0x0100
        /*0336*/ 	.byte	0x07
	.zero		1


	//   ....[33]....
        /*0338*/ 	.word	0x00000c50
        /*033c*/ 	.word	0x000000ff
        /*0340*/ 	.word	0x00000108
        /*0344*/ 	.short	0x0100
        /*0346*/ 	.byte	0x07
	.zero		1


	//   ....[34]....
        /*0348*/ 	.word	0x00000d40
        /*034c*/ 	.word	0x000000ff
        /*0350*/ 	.word	0x00000110
        /*0354*/ 	.short	0x0100
        /*0356*/ 	.byte	0x05
	.zero		1


	//   ....[35]....
        /*0358*/ 	.word	0x00000d50
        /*035c*/ 	.word	0x000000ff
        /*0360*/ 	.word	0x00000120
        /*0364*/ 	.short	0x0100
        /*0366*/ 	.byte	0x05
	.zero		1


	//   ....[36]....
        /*0368*/ 	.word	0x00000d60
        /*036c*/ 	.word	0x000000ff
        /*0370*/ 	.word	0x00000118
        /*0374*/ 	.short	0x0100
        /*0376*/ 	.byte	0x05
	.zero		1


	//   ....[37]....
        /*0378*/ 	.word	0x00000d70
        /*037c*/ 	.word	0x000000ff
        /*0380*/ 	.word	0x00000128
        /*0384*/ 	.short	0x0100
        /*0386*/ 	.byte	0x05
	.zero		1


	//   ....[38]....
        /*0388*/ 	.word	0x00000e70
        /*038c*/ 	.word	0x000000ff
        /*0390*/ 	.word	0x00000130
        /*0394*/ 	.short	0x0100
        /*0396*/ 	.byte	0x04
	.zero		1


	//   ....[39]....
        /*0398*/ 	.word	0x00001940
        /*039c*/ 	.word	0x00000003
        /*03a0*/ 	.word	0x00000120
        /*03a4*/ 	.short	0x010a
        /*03a6*/ 	.byte	0xff
	.zero		1


	//   ....[40]....
        /*03a8*/ 	.word	0x00001970
        /*03ac*/ 	.word	0x00000003
        /*03b0*/ 	.word	0x00000110
        /*03b4*/ 	.short	0x0101
        /*03b6*/ 	.byte	0xff
	.zero		1


	//   ....[41]....
        /*03b8*/ 	.word	0x00001a70
        /*03bc*/ 	.word	0x000000ff
        /*03c0*/ 	.word	0x00000030
        /*03c4*/ 	.short	0x010a
        /*03c6*/ 	.byte	0x08
	.zero		1


	//   ....[42]....
        /*03c8*/ 	.word	0x00001b40
        /*03cc*/ 	.word	0x000000ff
        /*03d0*/ 	.word	0x00000030
        /*03d4*/ 	.short	0x010a
        /*03d6*/ 	.byte	0x21
	.zero		1


	//   ....[43]....
        /*03d8*/ 	.word	0x00001cf0
        /*03dc*/ 	.word	0x000000ff
        /*03e0*/ 	.word	0x00000030
        /*03e4*/ 	.short	0x010a
        /*03e6*/ 	.byte	0x08
	.zero		1


	//   ....[44]....
        /*03e8*/ 	.word	0x00001e10
        /*03ec*/ 	.word	0x000000ff
        /*03f0*/ 	.word	0x000000a8
        /*03f4*/ 	.short	0x0101
        /*03f6*/ 	.byte	0x06
	.zero		1


	//   ....[45]....
        /*03f8*/ 	.word	0x00001e30
        /*03fc*/ 	.word	0x000000ff
        /*0400*/ 	.word	0x00000030
        /*0404*/ 	.short	0x010a
        /*0406*/ 	.byte	0x08
	.zero		1


	//   ....[46]....
        /*0408*/ 	.word	0x00001eb0
        /*040c*/ 	.word	0x000000ff
        /*0410*/ 	.word	0x00000030
        /*0414*/ 	.short	0x010a
        /*0416*/ 	.byte	0x11
	.zero		1


	//   ....[47]....
        /*0418*/ 	.word	0x00002040
        /*041c*/ 	.word	0x000000ff
        /*0420*/ 	.word	0x00000030
        /*0424*/ 	.short	0x010a
        /*0426*/ 	.byte	0x08
	.zero		1


	//   ....[48]....
        /*0428*/ 	.word	0x000021b0
        /*042c*/ 	.word	0x00000002
        /*0430*/ 	.word	0x000000b0
        /*0434*/ 	.short	0x010a
        /*0436*/ 	.byte	0xff
	.zero		1


	//   ....[49]....
        /*0438*/ 	.word	0x00002270
        /*043c*/ 	.word	0x00000002
        /*0440*/ 	.word	0x00000000
        /*0444*/ 	.short	0x0101
        /*0446*/ 	.byte	0xff
	.zero		1


	//   ....[50]....
        /*0448*/ 	.word	0x000027d0
        /*044c*/ 	.word	0x000000ff
        /*0450*/ 	.word	0x00000000
        /*0454*/ 	.short	0x010a
        /*0456*/ 	.byte	0x04
	.zero		1


	//   ....[51]....
        /*0458*/ 	.word	0x00002860
        /*045c*/ 	.word	0x000000ff
        /*0460*/ 	.word	0x00000000
        /*0464*/ 	.short	0x010a
        /*0466*/ 	.byte	0x04
	.zero		1


	//   ....[52]....
        /*0468*/ 	.word	0x000028f0
        /*046c*/ 	.word	0x000000ff
        /*0470*/ 	.word	0x00000000
        /*0474*/ 	.short	0x010a
        /*0476*/ 	.byte	0x04
	.zero		1


	//   ....[53]....
        /*0478*/ 	.word	0x00002980
        /*047c*/ 	.word	0x000000ff
        /*0480*/ 	.word	0x00000000
        /*0484*/ 	.short	0x010a
        /*0486*/ 	.byte	0x04
	.zero		1


	//   ....[54]....
        /*0488*/ 	.word	0x00002a10
        /*048c*/ 	.word	0x000000ff
        /*0490*/ 	.word	0x00000000
        /*0494*/ 	.short	0x010a
        /*0496*/ 	.byte	0x04
	.zero		1


	//   ....[55]....
        /*0498*/ 	.word	0x00002ab0
        /*049c*/ 	.word	0x00000000
        /*04a0*/ 	.word	0x00000000
        /*04a4*/ 	.short	0x010a
        /*04a6*/ 	.byte	0xff
	.zero		1


	//   ....[56]....
        /*04a8*/ 	.word	0x00002be0
        /*04ac*/ 	.word	0x00000000
        /*04b0*/ 	.word	0x00000110
        /*04b4*/ 	.short	0x010a
        /*04b6*/ 	.byte	0xff
	.zero		1


	//   ....[57]....
        /*04b8*/ 	.word	0x00002c50
        /*04bc*/ 	.word	0x00000004
        /*04c0*/ 	.word	0x00000000
        /*04c4*/ 	.short	0x0101
        /*04c6*/ 	.byte	0xff
	.zero		1


	//   ....[58]....
        /*04c8*/ 	.word	0x00002c70
        /*04cc*/ 	.word	0x000000ff
        /*04d0*/ 	.word	0x000000c0
        /*04d4*/ 	.short	0x010a
        /*04d6*/ 	.byte	0x05
	.zero		1


	//   ....[59]....
        /*04d8*/ 	.word	0x00002d90
        /*04dc*/ 	.word	0x00000000
        /*04e0*/ 	.word	0x000000b0
        /*04e4*/ 	.short	0x010a
        /*04e6*/ 	.byte	0xff
	.zero		1


	//   ....[60]....
        /*04e8*/ 	.word	0x00002e90
        /*04ec*/ 	.word	0x00000000
        /*04f0*/ 	.word	0x00000000
        /*04f4*/ 	.short	0x0101
        /*04f6*/ 	.byte	0xff
	.zero		1


	//   ....[61]....
        /*04f8*/ 	.word	0x00002f20
        /*04fc*/ 	.word	0x000000ff
        /*0500*/ 	.word	0x000000c0
        /*0504*/ 	.short	0x0106
        /*0506*/ 	.byte	0x05
	.zero		1


	//   ....[62]....
        /*0508*/ 	.word	0x00002f40
        /*050c*/ 	.word	0x000000ff
        /*0510*/ 	.word	0x000000c0
        /*0514*/ 	.short	0x010a
        /*0516*/ 	.byte	0x05
	.zero		1


	//   ....[63]....
        /*0518*/ 	.word	0x00002fd0
        /*051c*/ 	.word	0x000000ff
        /*0520*/ 	.word	0x000000c0
        /*0524*/ 	.short	0x0106
        /*0526*/ 	.byte	0x04
	.zero		1


	//   ....[64]....
        /*0528*/ 	.word	0x00003010
        /*052c*/ 	.word	0x00000000
        /*0530*/ 	.word	0x000000c0
        /*0534*/ 	.short	0x010a
        /*0536*/ 	.byte	0xff
	.zero		1


	//   ....[65]....
        /*0538*/ 	.word	0x00003250
        /*053c*/ 	.word	0x000000ff
        /*0540*/ 	.word	0x00000008
        /*0544*/ 	.short	0x010a
        /*0546*/ 	.byte	0x04
	.zero		1


	//   ....[66]....
        /*0548*/ 	.word	0x00003270
        /*054c*/ 	.word	0x000000ff
        /*0550*/ 	.word	0x00000008
        /*0554*/ 	.short	0x010a
        /*0556*/ 	.byte	0x04
	.zero		1


	//   ....[67]....
        /*0558*/ 	.word	0x00003400
        /*055c*/ 	.word	0x000000ff
        /*0560*/ 	.word	0x00000008
        /*0564*/ 	.short	0x010a
        /*0566*/ 	.byte	0x04
	.zero		1


	//   ....[68]....
        /*0568*/ 	.word	0x00003420
        /*056c*/ 	.word	0x000000ff
        /*0570*/ 	.word	0x00000008
        /*0574*/ 	.short	0x010a
        /*0576*/ 	.byte	0x04
	.zero		1


	//   ....[69]....
        /*0578*/ 	.word	0x000034e0
        /*057c*/ 	.word	0x000000ff
        /*0580*/ 	.word	0x00000000
        /*0584*/ 	.short	0x0101
        /*0586*/ 	.byte	0x05
	.zero		1


	//   ....[70]....
        /*0588*/ 	.word	0x00003810
        /*058c*/ 	.word	0x00000000
        /*0590*/ 	.word	0x000000b0
        /*0594*/ 	.short	0x010a
        /*0596*/ 	.byte	0xff
	.zero		1


	//   ....[71]....
        /*0598*/ 	.word	0x000038d0
        /*059c*/ 	.word	0x00000000
        /*05a0*/ 	.word	0x00000000
        /*05a4*/ 	.short	0x0101
        /*05a6*/ 	.byte	0xff
	.zero		1


	//   ....[72]....
        /*05a8*/ 	.word	0x00003990
        /*05ac*/ 	.word	0x000000ff
        /*05b0*/ 	.word	0x00000000
        /*05b4*/ 	.short	0x010a
        /*05b6*/ 	.byte	0x06
	.zero		1


	//   ....[73]....
        /*05b8*/ 	.word	0x000039a0
        /*05bc*/ 	.word	0x000000ff
        /*05c0*/ 	.word	0x000000f0
        /*05c4*/ 	.short	0x010a
        /*05c6*/ 	.byte	0x07
	.zero		1


	//   ....[74]....
        /*05c8*/ 	.word	0x00003a50
        /*05cc*/ 	.word	0x000000ff
        /*05d0*/ 	.word	0x00000000
        /*05d4*/ 	.short	0x010a
        /*05d6*/ 	.byte	0x06
	.zero		1


	//   ....[75]....
        /*05d8*/ 	.word	0x00003b80
        /*05dc*/ 	.word	0x000000ff
        /*05e0*/ 	.word	0x00000000
        /*05e4*/ 	.short	0x010a
        /*05e6*/ 	.byte	0x1e
	.zero		1


	//   ....[76]....
        /*05e8*/ 	.word	0x00003e80
        /*05ec*/ 	.word	0x000000ff
        /*05f0*/ 	.word	0x00000000
        /*05f4*/ 	.short	0x010a
        /*05f6*/ 	.byte	0x07
	.zero		1


	//   ....[77]....
        /*05f8*/ 	.word	0x00003f10
        /*05fc*/ 	.word	0x000000ff
        /*0600*/ 	.word	0x00000000
        /*0604*/ 	.short	0x010a
        /*0606*/ 	.byte	0x07
	.zero		1


	//   ....[78]....
        /*0608*/ 	.word	0x00003fa0
        /*060c*/ 	.word	0x000000ff
        /*0610*/ 	.word	0x00000000
        /*0614*/ 	.short	0x010a
        /*0616*/ 	.byte	0x07
	.zero		1


	//   ....[79]....
        /*0618*/ 	.word	0x00004040
        /*061c*/ 	.word	0x00000000
        /*0620*/ 	.word	0x00000000
        /*0624*/ 	.short	0x010a
        /*0626*/ 	.byte	0xff
	.zero		1


	//   ....[80]....
        /*0628*/ 	.word	0x00004080
        /*062c*/ 	.word	0x00000000
        /*0630*/ 	.word	0x00000000
        /*0634*/ 	.short	0x010a
        /*0636*/ 	.byte	0xff
	.zero		1


	//   ....[81]....
        /*0638*/ 	.word	0x000040f0
        /*063c*/ 	.word	0x000000ff
        /*0640*/ 	.word	0x00000000
        /*0644*/ 	.short	0x0101
        /*0646*/ 	.byte	0x06
	.zero		1


	//   ....[82]....
        /*0648*/ 	.word	0x00004130
        /*064c*/ 	.word	0x000000ff
        /*0650*/ 	.word	0x00000130
        /*0654*/ 	.short	0x010a
        /*0656*/ 	.byte	0x05
	.zero		1


	//   ....[83]....
        /*0658*/ 	.word	0x00004180
        /*065c*/ 	.word	0x000000ff
        /*0660*/ 	.word	0x00000000
        /*0664*/ 	.short	0x0101
        /*0666*/ 	.byte	0x06
	.zero		1


	//   ....[84]....
        /*0668*/ 	.word	0x000045d0
        /*066c*/ 	.word	0x00000000
        /*0670*/ 	.word	0x000000b0
        /*0674*/ 	.short	0x010a
        /*0676*/ 	.byte	0xff
	.zero		1


	//   ....[85]....
        /*0678*/ 	.word	0x00004690
        /*067c*/ 	.word	0x00000000
        /*0680*/ 	.word	0x00000000
        /*0684*/ 	.short	0x0101
        /*0686*/ 	.byte	0xff
	.zero		1


	//   ....[86]....
        /*0688*/ 	.word	0x000049b0
        /*068c*/ 	.word	0x000000ff
        /*0690*/ 	.word	0x000000a8
        /*0694*/ 	.short	0x010a
        /*0696*/ 	.byte	0x07
	.zero		1


	//   ....[87]....
        /*0698*/ 	.word	0x00004ba0
        /*069c*/ 	.word	0x000000ff
        /*06a0*/ 	.word	0x00000080
        /*06a4*/ 	.short	0x010a
        /*06a6*/ 	.byte	0x07
	.zero		1


	//   ....[88]....
        /*06a8*/ 	.word	0x00004d90
        /*06ac*/ 	.word	0x000000ff
        /*06b0*/ 	.word	0x00000060
        /*06b4*/ 	.short	0x010b
        /*06b6*/ 	.byte	0x07
	.zero		1


	//   ....[89]....
        /*06b8*/ 	.word	0x00004da0
        /*06bc*/ 	.word	0x000000ff
        /*06c0*/ 	.word	0x00000000
        /*06c4*/ 	.short	0x0101
        /*06c6*/ 	.byte	0x0e
	.zero		1


	//   ....[90]....
        /*06c8*/ 	.word	0x00004dc0
        /*06cc*/ 	.word	0x000000ff
        /*06d0*/ 	.word	0x00000088
        /*06d4*/ 	.short	0x010a
        /*06d6*/ 	.byte	0x07
	.zero		1


	//   ....[91]....
        /*06d8*/ 	.word	0x00004f70
        /*06dc*/ 	.word	0x000000ff
        /*06e0*/ 	.word	0x00000068
        /*06e4*/ 	.short	0x010b
        /*06e6*/ 	.byte	0x07
	.zero		1


	//   ....[92]....
        /*06e8*/ 	.word	0x00004f80
        /*06ec*/ 	.word	0x000000ff
        /*06f0*/ 	.word	0x00000000
        /*06f4*/ 	.short	0x0101
        /*06f6*/ 	.byte	0x0e
	.zero		1


	//   ....[93]....
        /*06f8*/ 	.word	0x00004f90
        /*06fc*/ 	.word	0x000000ff
        /*0700*/ 	.word	0x00000090
        /*0704*/ 	.short	0x010a
        /*0706*/ 	.byte	0x07
	.zero		1


	//   ....[94]....
        /*0708*/ 	.word	0x000051c0
        /*070c*/ 	.word	0x000000ff
        /*0710*/ 	.word	0x00000070
        /*0714*/ 	.short	0x010b
        /*0716*/ 	.byte	0x07
	.zero		1


	//   ....[95]....
        /*0718*/ 	.word	0x00005230
        /*071c*/ 	.word	0x000000ff
        /*0720*/ 	.word	0x00000000
        /*0724*/ 	.short	0x0101
        /*0726*/ 	.byte	0x0e
	.zero		1


	//   ....[96]....
        /*0728*/ 	.word	0x00005270
        /*072c*/ 	.word	0x000000ff
        /*0730*/ 	.word	0x00000098
        /*0734*/ 	.short	0x010a
        /*0736*/ 	.byte	0x07
	.zero		1


	//   ....[97]....
        /*0738*/ 	.word	0x000054a0
        /*073c*/ 	.word	0x000000ff
        /*0740*/ 	.word	0x00000078
        /*0744*/ 	.short	0x010b
        /*0746*/ 	.byte	0x07
	.zero		1


	//   ....[98]....
        /*0748*/ 	.word	0x000054c0
        /*074c*/ 	.word	0x000000ff
        /*0750*/ 	.word	0x00000000
        /*0754*/ 	.short	0x0101
        /*0756*/ 	.byte	0x0d
	.zero		1


	//   ....[99]....
        /*0758*/ 	.word	0x000054f0
        /*075c*/ 	.word	0x000000ff
        /*0760*/ 	.word	0x00000080
        /*0764*/ 	.short	0x010a
        /*0766*/ 	.byte	0x07
	.zero		1


	//   ....[100]....
        /*0768*/ 	.word	0x00005510
        /*076c*/ 	.word	0x000000ff
        /*0770*/ 	.word	0x00000088
        /*0774*/ 	.short	0x010a
        /*0776*/ 	.byte	0x07
	.zero		1


	//   ....[101]....
        /*0778*/ 	.word	0x00005530
        /*077c*/ 	.word	0x000000ff
        /*0780*/ 	.word	0x00000090
        /*0784*/ 	.short	0x010a
        /*0786*/ 	.byte	0x07
	.zero		1


	//   ....[102]....
        /*0788*/ 	.word	0x00005570
        /*078c*/ 	.word	0x00000000
        /*0790*/ 	.word	0x00000098
        /*0794*/ 	.short	0x010a
        /*0796*/ 	.byte	0xff
	.zero		1


	//   ....[103]....
        /*0798*/ 	.word	0x000058c0
        /*079c*/ 	.word	0x00000000
        /*07a0*/ 	.word	0x000000b0
        /*07a4*/ 	.short	0x010a
        /*07a6*/ 	.byte	0xff
	.zero		1


	//   ....[104]....
        /*07a8*/ 	.word	0x000059d0
        /*07ac*/ 	.word	0x00000000
        /*07b0*/ 	.word	0x00000000
        /*07b4*/ 	.short	0x0101
        /*07b6*/ 	.byte	0xff
	.zero		1


	//   ....[105]....
        /*07b8*/ 	.word	0x000063f0
        /*07bc*/ 	.word	0x000000ff
        /*07c0*/ 	.word	0x00000060
        /*07c4*/ 	.short	0x010a
        /*07c6*/ 	.byte	0x30
	.zero		1


	//   ....[106]....
        /*07c8*/ 	.word	0x00006430
        /*07cc*/ 	.word	0x0000004a
        /*07d0*/ 	.word	0x000000d0
        /*07d4*/ 	.short	0x010a
        /*07d6*/ 	.byte	0xff
	.zero		1


	//   ....[107]....
        /*07d8*/ 	.word	0x00006540
        /*07dc*/ 	.word	0x000000ff
        /*07e0*/ 	.word	0x00000060
        /*07e4*/ 	.short	0x010a
        /*07e6*/ 	.byte	0x30
	.zero		1


	//   ....[108]....
        /*07e8*/ 	.word	0x00006610
        /*07ec*/ 	.word	0x0000004a
        /*07f0*/ 	.word	0x000000d0
        /*07f4*/ 	.short	0x010a
        /*07f6*/ 	.byte	0xff
	.zero		1


	//   ....[109]....
        /*07f8*/ 	.word	0x00006dc0
        /*07fc*/ 	.word	0x00000000
        /*0800*/ 	.word	0x00000000
        /*0804*/ 	.short	0x0101
        /*0806*/ 	.byte	0xff
	.zero		1


	//   ....[110]....
        /*0808*/ 	.word	0x00006dd0
        /*080c*/ 	.word	0x00000003
        /*0810*/ 	.word	0x00000060
        /*0814*/ 	.short	0x010a
        /*0816*/ 	.byte	0xff
	.zero		1


	//   ....[111]....
        /*0818*/ 	.word	0x00006e90
        /*081c*/ 	.word	0x00000003
        /*0820*/ 	.word	0x00000060
        /*0824*/ 	.short	0x010a
        /*0826*/ 	.byte	0xff
	.zero		1


	//   ....[112]....
        /*0828*/ 	.word	0x00007680
        /*082c*/ 	.word	0x00000052
        /*0830*/ 	.word	0x00000000
        /*0834*/ 	.short	0x0101
        /*0836*/ 	.byte	0xff
	.zero		1


	//   ....[113]....
        /*0838*/ 	.word	0x000076a0
        /*083c*/ 	.word	0x00000053
        /*0840*/ 	.word	0x00000060
        /*0844*/ 	.short	0x010a
        /*0846*/ 	.byte	0xff
	.zero		1


	//   ....[114]....
        /*0848*/ 	.word	0x00007750
        /*084c*/ 	.word	0x00000053
        /*0850*/ 	.word	0x00000060
        /*0854*/ 	.short	0x010a
        /*0856*/ 	.byte	0xff
	.zero		1


	//   ....[115]....
        /*0858*/ 	.word	0x00007f40
        /*085c*/ 	.word	0x00000052
        /*0860*/ 	.word	0x00000000
        /*0864*/ 	.short	0x0101
        /*0866*/ 	.byte	0xff
	.zero		1


	//   ....[116]....
        /*0868*/ 	.word	0x00007f60
        /*086c*/ 	.word	0x00000058
        /*0870*/ 	.word	0x00000060
        /*0874*/ 	.short	0x010a
        /*0876*/ 	.byte	0xff
	.zero		1


	//   ....[117]....
        /*0878*/ 	.word	0x00008010
        /*087c*/ 	.word	0x00000058
        /*0880*/ 	.word	0x00000060
        /*0884*/ 	.short	0x010a
        /*0886*/ 	.byte	0xff
	.zero		1


	//   ....[118]....
        /*0888*/ 	.word	0x000082c0
        /*088c*/ 	.word	0x0000004a
        /*0890*/ 	.word	0x00000000
        /*0894*/ 	.short	0x0101
        /*0896*/ 	.byte	0xff
	.zero		1


	//   ....[119]....
        /*0898*/ 	.word	0x00008850
        /*089c*/ 	.word	0x00000002
        /*08a0*/ 	.word	0x00000000
        /*08a4*/ 	.short	0x0101
        /*08a6*/ 	.byte	0xff
	.zero		1


	//   ....[120]....
        /*08a8*/ 	.word	0x00008ac0
        /*08ac*/ 	.word	0x000000ff
        /*08b0*/ 	.word	0x00000000
        /*08b4*/ 	.short	0x0101
        /*08b6*/ 	.byte	0x04
	.zero		1


	//   ....[121]....
        /*08b8*/ 	.word	0x00008ae0
        /*08bc*/ 	.word	0x00000003
        /*08c0*/ 	.word	0x00000120
        /*08c4*/ 	.short	0x010a
        /*08c6*/ 	.byte	0xff
	.zero		1


	//   ....[122]....
        /*08c8*/ 	.word	0x00008b40
        /*08cc*/ 	.word	0x00000002
        /*08d0*/ 	.word	0x00000030
        /*08d4*/ 	.short	0x010a
        /*08d6*/ 	.byte	0xff
	.zero		1


	//   ....[123]....
        /*08d8*/ 	.word	0x00008ba0
        /*08dc*/ 	.word	0x00000002
        /*08e0*/ 	.word	0x00000030
        /*08e4*/ 	.short	0x010a
        /*08e6*/ 	.byte	0xff
	.zero		1


	//   ....[124]....
        /*08e8*/ 	.word	0x00008bf0
        /*08ec*/ 	.word	0x00000002
        /*08f0*/ 	.word	0x000000b0
        /*08f4*/ 	.short	0x010a
        /*08f6*/ 	.byte	0xff
	.zero		1


	//   ....[125]....
        /*08f8*/ 	.word	0x00008c50
        /*08fc*/ 	.word	0x00000000
        /*0900*/ 	.word	0x00000000
        /*0904*/ 	.short	0x010a
        /*0906*/ 	.byte	0xff
	.zero		1


	//   ....[126]....
        /*0908*/ 	.word	0x00008cb0
        /*090c*/ 	.word	0x00000000
        /*0910*/ 	.word	0x00000000
        /*0914*/ 	.short	0x010a
        /*0916*/ 	.byte	0xff
	.zero		1


	//   ....[127]....
        /*0918*/ 	.word	0x00008d10
        /*091c*/ 	.word	0x00000000
        /*0920*/ 	.word	0x00000000
        /*0924*/ 	.short	0x010a
        /*0926*/ 	.byte	0xff
	.zero		1


	//   ....[128]....
        /*0928*/ 	.word	0x00008d70
        /*092c*/ 	.word	0x00000000
        /*0930*/ 	.word	0x00000000
        /*0934*/ 	.short	0x010a
        /*0936*/ 	.byte	0xff
	.zero		1


	//   ....[129]....
        /*0938*/ 	.word	0x00008dd0
        /*093c*/ 	.word	0x00000000
        /*0940*/ 	.word	0x00000000
        /*0944*/ 	.short	0x010a
        /*0946*/ 	.byte	0xff
	.zero		1


	//   ....[130]....
        /*0948*/ 	.word	0x00008e20
        /*094c*/ 	.word	0x00000000
        /*0950*/ 	.word	0x00000110
        /*0954*/ 	.short	0x010a
        /*0956*/ 	.byte	0xff
	.zero		1


	//   ....[131]....
        /*0958*/ 	.word	0x00008e80
        /*095c*/ 	.word	0x00000000
        /*0960*/ 	.word	0x000000c0
        /*0964*/ 	.short	0x010a
        /*0966*/ 	.byte	0xff
	.zero		1


	//   ....[132]....
        /*0968*/ 	.word	0x00008ed0
        /*096c*/ 	.word	0x00000000
        /*0970*/ 	.word	0x000000b0
        /*0974*/ 	.short	0x010a
        /*0976*/ 	.byte	0xff
	.zero		1


	//   ....[133]....
        /*0978*/ 	.word	0x00008f30
        /*097c*/ 	.word	0x00000000
        /*0980*/ 	.word	0x000000c0
        /*0984*/ 	.short	0x010a
        /*0986*/ 	.byte	0xff
	.zero		1


	//   ....[134]....
        /*0988*/ 	.word	0x00008f90
        /*098c*/ 	.word	0x00000004
        /*0990*/ 	.word	0x00000008
        /*0994*/ 	.short	0x010a
        /*0996*/ 	.byte	0xff
	.zero		1


	//   ....[135]....
        /*0998*/ 	.word	0x00009070
        /*099c*/ 	.word	0x00000002
        /*09a0*/ 	.word	0x00000008
        /*09a4*/ 	.short	0x010a
        /*09a6*/ 	.byte	0xff
	.zero		1


	//   ....[136]....
        /*09a8*/ 	.word	0x000090c0
        /*09ac*/ 	.word	0x00000000
        /*09b0*/ 	.word	0x000000b0
        /*09b4*/ 	.short	0x010a
        /*09b6*/ 	.byte	0xff
	.zero		1


	//   ....[137]....
        /*09b8*/ 	.word	0x00009120
        /*09bc*/ 	.word	0x00000000
        /*09c0*/ 	.word	0x000000f0
        /*09c4*/ 	.short	0x010a
        /*09c6*/ 	.byte	0xff
	.zero		1


	//   ....[138]....
        /*09c8*/ 	.word	0x00009180
        /*09cc*/ 	.word	0x00000000
        /*09d0*/ 	.word	0x00000000
        /*09d4*/ 	.short	0x010a
        /*09d6*/ 	.byte	0xff
	.zero		1


	//   ....[139]....
        /*09d8*/ 	.word	0x000091e0
        /*09dc*/ 	.word	0x00000000
        /*09e0*/ 	.word	0x00000000
        /*09e4*/ 	.short	0x010a
        /*09e6*/ 	.byte	0xff
	.zero		1


	//   ....[140]....
        /*09e8*/ 	.word	0x00009240
        /*09ec*/ 	.word	0x00000000
        /*09f0*/ 	.word	0x00000000
        /*09f4*/ 	.short	0x010a
        /*09f6*/ 	.byte	0xff
	.zero		1


	//   ....[141]....
        /*09f8*/ 	.word	0x000092a0
        /*09fc*/ 	.word	0x00000000
        /*0a00*/ 	.word	0x00000000
        /*0a04*/ 	.short	0x010a
        /*0a06*/ 	.byte	0xff
	.zero		1


	//   ....[142]....
        /*0a08*/ 	.word	0x00009300
        /*0a0c*/ 	.word	0x00000000
        /*0a10*/ 	.word	0x00000130
        /*0a14*/ 	.short	0x010a
        /*0a16*/ 	.byte	0xff
	.zero		1


	//   ....[143]....
        /*0a18*/ 	.word	0x00009350
        /*0a1c*/ 	.word	0x00000000
        /*0a20*/ 	.word	0x000000b0
        /*0a24*/ 	.short	0x010a
        /*0a26*/ 	.byte	0xff
	.zero		1


	//   ....[144]....
        /*0a28*/ 	.word	0x000093b0
        /*0a2c*/ 	.word	0x00000000
        /*0a30*/ 	.word	0x000000a8
        /*0a34*/ 	.short	0x010a
        /*0a36*/ 	.byte	0xff
	.zero		1


	//   ....[145]....
        /*0a38*/ 	.word	0x00009410
        /*0a3c*/ 	.word	0x00000003
        /*0a40*/ 	.word	0x00000080
        /*0a44*/ 	.short	0x010a
        /*0a46*/ 	.byte	0xff
	.zero		1


	//   ....[146]....
        /*0a48*/ 	.word	0x00009470
        /*0a4c*/ 	.word	0x00000003
        /*0a50*/ 	.word	0x00000088
        /*0a54*/ 	.short	0x010a
        /*0a56*/ 	.byte	0xff
	.zero		1


	//   ....[147]....
        /*0a58*/ 	.word	0x000094d0
        /*0a5c*/ 	.word	0x00000003
        /*0a60*/ 	.word	0x00000090
        /*0a64*/ 	.short	0x010a
        /*0a66*/ 	.byte	0xff
	.zero		1


	//   ....[148]....
        /*0a68*/ 	.word	0x00009530
        /*0a6c*/ 	.word	0x00000003
        /*0a70*/ 	.word	0x00000098
        /*0a74*/ 	.short	0x010a
        /*0a76*/ 	.byte	0xff
	.zero		1


	//   ....[149]....
        /*0a78*/ 	.word	0x00009590
        /*0a7c*/ 	.word	0x00000000
        /*0a80*/ 	.word	0x00000080
        /*0a84*/ 	.short	0x010a
        /*0a86*/ 	.byte	0xff
	.zero		1


	//   ....[150]....
        /*0a88*/ 	.word	0x000095f0
        /*0a8c*/ 	.word	0x00000000
        /*0a90*/ 	.word	0x00000088
        /*0a94*/ 	.short	0x010a
        /*0a96*/ 	.byte	0xff
	.zero		1


	//   ....[151]....
        /*0a98*/ 	.word	0x00009650
        /*0a9c*/ 	.word	0x00000000
        /*0aa0*/ 	.word	0x00000090
        /*0aa4*/ 	.short	0x010a
        /*0aa6*/ 	.byte	0xff
	.zero		1


	//   ....[152]....
        /*0aa8*/ 	.word	0x000096a0
        /*0aac*/ 	.word	0x00000000
        /*0ab0*/ 	.word	0x000000b0
        /*0ab4*/ 	.short	0x010a
        /*0ab6*/ 	.byte	0xff
	.zero		1


	//   ....[153]....
        /*0ab8*/ 	.word	0x00009700
        /*0abc*/ 	.word	0x00000000
        /*0ac0*/ 	.word	0x00000060
        /*0ac4*/ 	.short	0x010a
        /*0ac6*/ 	.byte	0xff
	.zero		1


	//   ....[154]....
        /*0ac8*/ 	.word	0x00009750
        /*0acc*/ 	.word	0x0000004a
        /*0ad0*/ 	.word	0x000000d0
        /*0ad4*/ 	.short	0x010a
        /*0ad6*/ 	.byte	0xff
	.zero		1


	//   ....[155]....
        /*0ad8*/ 	.word	0x000097a0
        /*0adc*/ 	.word	0x00000003
        /*0ae0*/ 	.word	0x00000060
        /*0ae4*/ 	.short	0x010a
        /*0ae6*/ 	.byte	0xff
	.zero		1


	//   ....[156]....
        /*0ae8*/ 	.word	0x000097f0
        /*0aec*/ 	.word	0x00000053
        /*0af0*/ 	.word	0x00000060
        /*0af4*/ 	.short	0x010a
        /*0af6*/ 	.byte	0xff
	.zero		1


	//   ....[157]....
        /*0af8*/ 	.word	0x00009840
        /*0afc*/ 	.word	0x00000058
        /*0b00*/ 	.word	0x00000060
        /*0b04*/ 	.short	0x010a
        /*0b06*/ 	.byte	0xff
	.zero		1


	//----- nvinfo : EIATTR_NUM_MBARRIERS
	.align		4
.L_47:
        /*0b08*/ 	.byte	0x03, 0x38
        /*0b0a*/ 	.short	0x0027


	//----- nvinfo : EIATTR_EXIT_INSTR_OFFSETS
	.align		4
        /*0b0c*/ 	.byte	0x04, 0x1c
        /*0b0e*/ 	.short	(.L_49 - .L_48)


	//   ....[0]....
.L_48:
        /*0b10*/ 	.word	0x00002ae0


	//   ....[1]....
        /*0b14*/ 	.word	0x00002fe0


	//   ....[2]....
        /*0b18*/ 	.word	0x00003040


	//   ....[3]....
        /*0b1c*/ 	.word	0x000043b0


	//   ....[4]....
        /*0b20*/ 	.word	0x000055a0


	//   ....[5]....
        /*0b24*/ 	.word	0x000055e0


	//   ....[6]....
        /*0b28*/ 	.word	0x000089b0


	//   ....[7]....
        /*0b2c*/ 	.word	0x00008a30


	//   ....[8]....
        /*0b30*/ 	.word	0x00008a60


	//   ....[9]....
        /*0b34*/ 	.word	0x00008ad0


	//----- nvinfo : EIATTR_MAX_THREADS
	.align		4
.L_49:
        /*0b38*/ 	.byte	0x04, 0x05
        /*0b3a*/ 	.short	(.L_51 - .L_50)
.L_50:
        /*0b3c*/ 	.word	0x00000100
        /*0b40*/ 	.word	0x00000001
        /*0b44*/ 	.word	0x00000001


	//----- nvinfo : EIATTR_CRS_STACK_SIZE
	.align		4
.L_51:
        /*0b48*/ 	.byte	0x04, 0x1e
        /*0b4a*/ 	.short	(.L_53 - .L_52)
.L_52:
        /*0b4c*/ 	.word	0x00000000


	//----- nvinfo : EIATTR_CBANK_PARAM_SIZE
	.align		4
.L_53:
        /*0b50*/ 	.byte	0x03, 0x19
        /*0b52*/ 	.short	0x0800


	//----- nvinfo : EIATTR_PARAM_CBANK
	.align		4
        /*0b54*/ 	.byte	0x04, 0x0a
        /*0b56*/ 	.short	(.L_55 - .L_54)
	.align		4
.L_54:
        /*0b58*/ 	.word	index@(.nv.constant0._ZN7cutlass13device_kernelINS_4gemm6kernel13GemmUniversalIN4cute5tupleIJiiiiEEENS1_10collective13CollectiveMmaINS1_35MainloopSm100TmaUmmaWarpSpecializedILi6ELi2ELi4ENS5_IJNS4_1CILi4EEENSA_ILi1EEESC_EEEEENS5_IJNSA_ILi128EEESF_NSA_ILi64EEEEEENS_6half_tENS5_IJlSC_lEEESI_NS5_IJSC_llEEENS4_8TiledMMAINS4_8MMA_AtomIJNS4_26SM100_MMA_F16BF16_2x1SM_SSISI_SI_fLi128ELi128ELNS4_4UMMA5MajorE0ELSP_1ELNSO_7ScaleInE0ELSQ_0EEEEEENS4_6LayoutINS5_IJSC_SC_SC_EEENS5_IJNSA_ILi0EEESV_SV_EEEEENS5_IJNS4_10UnderscoreESY_SY_EEEEENS4_18SM100_TMA_2SM_LOADENS4_14ComposedLayoutINS4_7SwizzleILi3ELi4ELi3EEENS4_18smem_ptr_flag_bitsILi16EEENST_INS5_IJNSA_ILi8EEESG_EEENS5_IJSG_SC_EEEEEEEvNS4_8identityENS4_28SM100_TMA_2SM_LOAD_MULTICASTENS12_IS14_S16_NST_INS5_IJSG_S17_EEENS5_IJSC_SG_EEEEEEEvS1C_EENS_8epilogue10collective18CollectiveEpilogueINS1J_23Sm100TmaWarpSpecializedILi4ELi2ELi16ELb1ELb0EEEJNS5_IJSG_SF_SG_EEENS5_IJNST_ISG_SC_EENST_INS5_IJNSA_ILi16EEENSA_ILi2EEEEEES1F_EEEEESI_SJ_SI_SJ_NS1J_6fusion15FusionCallbacksIS1N_NS1V_17LinearCombinationISI_fSI_fLNS_15FloatRoundStyleE2EEES1O_S1U_JEEENS4_5SM1004TMEM4LOAD26SM100_TMEM_LOAD_32dp32b16xENS4_13SM90_TMA_LOADENS12_INS13_ILi1ELi4ELi3EEES16_NST_INS5_IJS17_S1Q_EEENS5_IJS1Q_SC_EEEEEEENS4_39AutoVectorizingCopyWithAssumedAlignmentILi128EEENS4_14SM90_TMA_STOREES2A_S2C_S2C_EEEvvEEEEvNT_6ParamsE)
        /*0b5c*/ 	.short	0x0380
        /*0b5e*/ 	.short	0x0800


	//----- nvinfo : EIATTR_SW_WAR
	.align		4
.L_55:
        /*0b60*/ 	.byte	0x04, 0x36
        /*0b62*/ 	.short	(.L_57 - .L_56)
.L_56:
        /*0b64*/ 	.word	0x00000008
.L_57:


//--------------------- .nv.callgraph             --------------------------
	.section	.nv.callgraph,"",@"SHT_CUDA_CALLGRAPH"
	.align	4
	.sectionentsize	8
	.align		4
        /*0000*/ 	.word	0x00000000
	.align		4
        /*0004*/ 	.word	0xffffffff
	.align		4
        /*0008*/ 	.word	index@(_ZN7cutlass13device_kernelINS_4gemm6kernel13GemmUniversalIN4cute5tupleIJiiiiEEENS1_10collective13CollectiveMmaINS1_35MainloopSm100TmaUmmaWarpSpecializedILi6ELi2ELi4ENS5_IJNS4_1CILi4EEENSA_ILi1EEESC_EEEEENS5_IJNSA_ILi128EEESF_NSA_ILi64EEEEEENS_6half_tENS5_IJlSC_lEEESI_NS5_IJSC_llEEENS4_8TiledMMAINS4_8MMA_AtomIJNS4_26SM100_MMA_F16BF16_2x1SM_SSISI_SI_fLi128ELi128ELNS4_4UMMA5MajorE0ELSP_1ELNSO_7ScaleInE0ELSQ_0EEEEEENS4_6LayoutINS5_IJSC_SC_SC_EEENS5_IJNSA_ILi0EEESV_SV_EEEEENS5_IJNS4_10UnderscoreESY_SY_EEEEENS4_18SM100_TMA_2SM_LOADENS4_14ComposedLayoutINS4_7SwizzleILi3ELi4ELi3EEENS4_18smem_ptr_flag_bitsILi16EEENST_INS5_IJNSA_ILi8EEESG_EEENS5_IJSG_SC_EEEEEEEvNS4_8identityENS4_28SM100_TMA_2SM_LOAD_MULTICASTENS12_IS14_S16_NST_INS5_IJSG_S17_EEENS5_IJSC_SG_EEEEEEEvS1C_EENS_8epilogue10collective18CollectiveEpilogueINS1J_23Sm100TmaWarpSpecializedILi4ELi2ELi16ELb1ELb0EEEJNS5_IJSG_SF_SG_EEENS5_IJNST_ISG_SC_EENST_INS5_IJNSA_ILi16EEENSA_ILi2EEEEEES1F_EEEEESI_SJ_SI_SJ_NS1J_6fusion15FusionCallbacksIS1N_NS1V_17LinearCombinationISI_fSI_fLNS_15FloatRoundStyleE2EEES1O_S1U_JEEENS4_5SM1004TMEM4LOAD26SM100_TMEM_LOAD_32dp32b16xENS4_13SM90_TMA_LOADENS12_INS13_ILi1ELi4ELi3EEES16_NST_INS5_IJS17_S1Q_EEENS5_IJS1Q_SC_EEEEEEENS4_39AutoVectorizingCopyWithAssumedAlignmentILi128EEENS4_14SM90_TMA_STOREES2A_S2C_S2C_EEEvvEEEEvNT_6ParamsE)
	.align		4
        /*000c*/ 	.word	index@(__assertfail)
	.align		4
        /*0010*/ 	.word	0x00000000
	.align		4
        /*0014*/ 	.word	0xfffffffe
	.align		4
        /*0018*/ 	.word	0x00000000
	.align		4
        /*001c*/ 	.word	0xfffffffd
	.align		4
        /*0020*/ 	.word	0x00000000
	.align		4
        /*0024*/ 	.word	0xfffffffc


//--------------------- .nv.constant4             --------------------------
	.section	.nv.constant4,"a",@progbits
	.align	8
	.align		8
.nv.constant4:
        /*0000*/ 	.dword	__assertfail
	.align		8
        /*0008*/ 	.dword	__unnamed_1
	.align		8
        /*0010*/ 	.dword	__unnamed_2
	.align		8
        /*0018*/ 	.dword	_ZN40_INTERNAL_9d9b758c_4_k_cu_67b12e81_380664cuda3std3__45__cpo5beginE
	.align		8
        /*0020*/ 	.dword	_ZN40_INTERNAL_9d9b758c_4_k_cu_67b12e81_380664cuda3std3__45__cpo3endE
	.align		8
        /*0028*/ 	.dword	_ZN40_INTERNAL_9d9b758c_4_k_cu_67b12e81_380664cuda3std3__45__cpo6cbeginE
	.align		8
        /*0030*/ 	.dword	_ZN40_INTERNAL_9d9b758c_4_k_cu_67b12e81_380664cuda3std3__45__cpo4cendE
	.align		8
        /*0038*/ 	.dword	_ZN40_INTERNAL_9d9b758c_4_k_cu_67b12e81_380664cuda3std3__442_GLOBAL__N__9d9b758c_4_k_cu_67b12e81_380666ignoreE
	.align		8
        /*0040*/ 	.dword	_ZN40_INTERNAL_9d9b758c_4_k_cu_67b12e81_380664cuda3std3__419piecewise_constructE
	.align		8
        /*0048*/ 	.dword	_ZN40_INTERNAL_9d9b758c_4_k_cu_67b12e81_380664cuda3std3__48in_placeE
	.align		8
        /*0050*/ 	.dword	_ZN40_INTERNAL_9d9b758c_4_k_cu_67b12e81_380664cuda3std6ranges3__45__cpo4swapE
	.align		8
        /*0058*/ 	.dword	_ZN40_INTERNAL_9d9b758c_4_k_cu_67b12e81_380664cuda3std6ranges3__45__cpo9iter_moveE
	.align		8
        /*0060*/ 	.dword	_ZN40_INTERNAL_9d9b758c_4_k_cu_67b12e81_380664cute7productE
	.align		8
        /*0068*/ 	.dword	_ZN40_INTERNAL_9d9b758c_4_k_cu_67b12e81_380664cute1_E
	.align		8
        /*0070*/ 	.dword	$str$25
	.align		8
        /*0078*/ 	.dword	$str$26
	.align		8
        /*0080*/ 	.dword	$str$27
	.align		8
        /*0088*/ 	.dword	$str$28


//--------------------- .text._ZN7cutlass13device_kernelINS_4gemm6kernel13GemmUniversalIN4cute5tupleIJiiiiEEENS1_10collective13CollectiveMmaINS1_35MainloopSm100TmaUmmaWarpSpecializedILi6ELi2ELi4ENS5_IJNS4_1CILi4EEENSA_ILi1EEESC_EEEEENS5_IJNSA_ILi128EEESF_NSA_ILi64EEEEEENS_6half_tENS5_IJlSC_lEEESI_NS5_IJSC_llEEENS4_8TiledMMAINS4_8MMA_AtomIJNS4_26SM100_MMA_F16BF16_2x1SM_SSISI_SI_fLi128ELi128ELNS4_4UMMA5MajorE0ELSP_1ELNSO_7ScaleInE0ELSQ_0EEEEEENS4_6LayoutINS5_IJSC_SC_SC_EEENS5_IJNSA_ILi0EEESV_SV_EEEEENS5_IJNS4_10UnderscoreESY_SY_EEEEENS4_18SM100_TMA_2SM_LOADENS4_14ComposedLayoutINS4_7SwizzleILi3ELi4ELi3EEENS4_18smem_ptr_flag_bitsILi16EEENST_INS5_IJNSA_ILi8EEESG_EEENS5_IJSG_SC_EEEEEEEvNS4_8identityENS4_28SM100_TMA_2SM_LOAD_MULTICASTENS12_IS14_S16_NST_INS5_IJSG_S17_EEENS5_IJSC_SG_EEEEEEEvS1C_EENS_8epilogue10collective18CollectiveEpilogueINS1J_23Sm100TmaWarpSpecializedILi4ELi2ELi16ELb1ELb0EEEJNS5_IJSG_SF_SG_EEENS5_IJNST_ISG_SC_EENST_INS5_IJNSA_ILi16EEENSA_ILi2EEEEEES1F_EEEEESI_SJ_SI_SJ_NS1J_6fusion15FusionCallbacksIS1N_NS1V_17LinearCombinationISI_fSI_fLNS_15FloatRoundStyleE2EEES1O_S1U_JEEENS4_5SM1004TMEM4LOAD26SM100_TMEM_LOAD_32dp32b16xENS4_13SM90_TMA_LOADENS12_INS13_ILi1ELi4ELi3EEES16_NST_INS5_IJS17_S1Q_EEENS5_IJS1Q_SC_EEEEEEENS4_39AutoVectorizingCopyWithAssumedAlignmentILi128EEENS4_14SM90_TMA_STOREES2A_S2C_S2C_EEEvvEEEEvNT_6ParamsE --------------------------
	.section	.text._ZN7cutlass13device_kernelINS_4gemm6kernel13GemmUniversalIN4cute5tupleIJiiiiEEENS1_10collective13CollectiveMmaINS1_35MainloopSm100TmaUmmaWarpSpecializedILi6ELi2ELi4ENS5_IJNS4_1CILi4EEENSA_ILi1EEESC_EEEEENS5_IJNSA_ILi128EEESF_NSA_ILi64EEEEEENS_6half_tENS5_IJlSC_lEEESI_NS5_IJSC_llEEENS4_8TiledMMAINS4_8MMA_AtomIJNS4_26SM100_MMA_F16BF16_2x1SM_SSISI_SI_fLi128ELi128ELNS4_4UMMA5MajorE0ELSP_1ELNSO_7ScaleInE0ELSQ_0EEEEEENS4_6LayoutINS5_IJSC_SC_SC_EEENS5_IJNSA_ILi0EEESV_SV_EEEEENS5_IJNS4_10UnderscoreESY_SY_EEEEENS4_18SM100_TMA_2SM_LOADENS4_14ComposedLayoutINS4_7SwizzleILi3ELi4ELi3EEENS4_18smem_ptr_flag_bitsILi16EEENST_INS5_IJNSA_ILi8EEESG_EEENS5_IJSG_SC_EEEEEEEvNS4_8identityENS4_28SM100_TMA_2SM_LOAD_MULTICASTENS12_IS14_S16_NST_INS5_IJSG_S17_EEENS5_IJSC_SG_EEEEEEEvS1C_EENS_8epilogue10collective18CollectiveEpilogueINS1J_23Sm100TmaWarpSpecializedILi4ELi2ELi16ELb1ELb0EEEJNS5_IJSG_SF_SG_EEENS5_IJNST_ISG_SC_EENST_INS5_IJNSA_ILi16EEENSA_ILi2EEEEEES1F_EEEEESI_SJ_SI_SJ_NS1J_6fusion15FusionCallbacksIS1N_NS1V_17LinearCombinationISI_fSI_fLNS_15FloatRoundStyleE2EEES1O_S1U_JEEENS4_5SM1004TMEM4LOAD26SM100_TMEM_LOAD_32dp32b16xENS4_13SM90_TMA_LOADENS12_INS13_ILi1ELi4ELi3EEES16_NST_INS5_IJS17_S1Q_EEENS5_IJS1Q_SC_EEEEEEENS4_39AutoVectorizingCopyWithAssumedAlignmentILi128EEENS4_14SM90_TMA_STOREES2A_S2C_S2C_EEEvvEEEEvNT_6ParamsE,"ax",@progbits
	.align	128
.text._ZN7cutlass13device_kernelINS_4gemm6kernel13GemmUniversalIN4cute5tupleIJiiiiEEENS1_10collective13CollectiveMmaINS1_35MainloopSm100TmaUmmaWarpSpecializedILi6ELi2ELi4ENS5_IJNS4_1CILi4EEENSA_ILi1EEESC_EEEEENS5_IJNSA_ILi128EEESF_NSA_ILi64EEEEEENS_6half_tENS5_IJlSC_lEEESI_NS5_IJSC_llEEENS4_8TiledMMAINS4_8MMA_AtomIJNS4_26SM100_MMA_F16BF16_2x1SM_SSISI_SI_fLi128ELi128ELNS4_4UMMA5MajorE0ELSP_1ELNSO_7ScaleInE0ELSQ_0EEEEEENS4_6LayoutINS5_IJSC_SC_SC_EEENS5_IJNSA_ILi0EEESV_SV_EEEEENS5_IJNS4_10UnderscoreESY_SY_EEEEENS4_18SM100_TMA_2SM_LOADENS4_14ComposedLayoutINS4_7SwizzleILi3ELi4ELi3EEENS4_18smem_ptr_flag_bitsILi16EEENST_INS5_IJNSA_ILi8EEESG_EEENS5_IJSG_SC_EEEEEEEvNS4_8identityENS4_28SM100_TMA_2SM_LOAD_MULTICASTENS12_IS14_S16_NST_INS5_IJSG_S17_EEENS5_IJSC_SG_EEEEEEEvS1C_EENS_8epilogue10collective18CollectiveEpilogueINS1J_23Sm100TmaWarpSpecializedILi4ELi2ELi16ELb1ELb0EEEJNS5_IJSG_SF_SG_EEENS5_IJNST_ISG_SC_EENST_INS5_IJNSA_ILi16EEENSA_ILi2EEEEEES1F_EEEEESI_SJ_SI_SJ_NS1J_6fusion15FusionCallbacksIS1N_NS1V_17LinearCombinationISI_fSI_fLNS_15FloatRoundStyleE2EEES1O_S1U_JEEENS4_5SM1004TMEM4LOAD26SM100_TMEM_LOAD_32dp32b16xENS4_13SM90_TMA_LOADENS12_INS13_ILi1ELi4ELi3EEES16_NST_INS5_IJS17_S1Q_EEENS5_IJS1Q_SC_EEEEEEENS4_39AutoVectorizingCopyWithAssumedAlignmentILi128EEENS4_14SM90_TMA_STOREES2A_S2C_S2C_EEEvvEEEEvNT_6ParamsE:
        .type           _ZN7cutlass13device_kernelINS_4gemm6kernel13GemmUniversalIN4cute5tupleIJiiiiEEENS1_10collective13CollectiveMmaINS1_35MainloopSm100TmaUmmaWarpSpecializedILi6ELi2ELi4ENS5_IJNS4_1CILi4EEENSA_ILi1EEESC_EEEEENS5_IJNSA_ILi128EEESF_NSA_ILi64EEEEEENS_6half_tENS5_IJlSC_lEEESI_NS5_IJSC_llEEENS4_8TiledMMAINS4_8MMA_AtomIJNS4_26SM100_MMA_F16BF16_2x1SM_SSISI_SI_fLi128ELi128ELNS4_4UMMA5MajorE0ELSP_1ELNSO_7ScaleInE0ELSQ_0EEEEEENS4_6LayoutINS5_IJSC_SC_SC_EEENS5_IJNSA_ILi0EEESV_SV_EEEEENS5_IJNS4_10UnderscoreESY_SY_EEEEENS4_18SM100_TMA_2SM_LOADENS4_14ComposedLayoutINS4_7SwizzleILi3ELi4ELi3EEENS4_18smem_ptr_flag_bitsILi16EEENST_INS5_IJNSA_ILi8EEESG_EEENS5_IJSG_SC_EEEEEEEvNS4_8identityENS4_28SM100_TMA_2SM_LOAD_MULTICASTENS12_IS14_S16_NST_INS5_IJSG_S17_EEENS5_IJSC_SG_EEEEEEEvS1C_EENS_8epilogue10collective18CollectiveEpilogueINS1J_23Sm100TmaWarpSpecializedILi4ELi2ELi16ELb1ELb0EEEJNS5_IJSG_SF_SG_EEENS5_IJNST_ISG_SC_EENST_INS5_IJNSA_ILi16EEENSA_ILi2EEEEEES1F_EEEEESI_SJ_SI_SJ_NS1J_6fusion15FusionCallbacksIS1N_NS1V_17LinearCombinationISI_fSI_fLNS_15FloatRoundStyleE2EEES1O_S1U_JEEENS4_5SM1004TMEM4LOAD26SM100_TMEM_LOAD_32dp32b16xENS4_13SM90_TMA_LOADENS12_INS13_ILi1ELi4ELi3EEES16_NST_INS5_IJS17_S1Q_EEENS5_IJS1Q_SC_EEEEEEENS4_39AutoVectorizingCopyWithAssumedAlignmentILi128EEENS4_14SM90_TMA_STOREES2A_S2C_S2C_EEEvvEEEEvNT_6ParamsE,@function
        .size           _ZN7cutlass13device_kernelINS_4gemm6kernel13GemmUniversalIN4cute5tupleIJiiiiEEENS1_10collective13CollectiveMmaINS1_35MainloopSm100TmaUmmaWarpSpecializedILi6ELi2ELi4ENS5_IJNS4_1CILi4EEENSA_ILi1EEESC_EEEEENS5_IJNSA_ILi128EEESF_NSA_ILi64EEEEEENS_6half_tENS5_IJlSC_lEEESI_NS5_IJSC_llEEENS4_8TiledMMAINS4_8MMA_AtomIJNS4_26SM100_MMA_F16BF16_2x1SM_SSISI_SI_fLi128ELi128ELNS4_4UMMA5MajorE0ELSP_1ELNSO_7ScaleInE0ELSQ_0EEEEEENS4_6LayoutINS5_IJSC_SC_SC_EEENS5_IJNSA_ILi0EEESV_SV_EEEEENS5_IJNS4_10UnderscoreESY_SY_EEEEENS4_18SM100_TMA_2SM_LOADENS4_14ComposedLayoutINS4_7SwizzleILi3ELi4ELi3EEENS4_18smem_ptr_flag_bitsILi16EEENST_INS5_IJNSA_ILi8EEESG_EEENS5_IJSG_SC_EEEEEEEvNS4_8identityENS4_28SM100_TMA_2SM_LOAD_MULTICASTENS12_IS14_S16_NST_INS5_IJSG_S17_EEENS5_IJSC_SG_EEEEEEEvS1C_EENS_8epilogue10collective18CollectiveEpilogueINS1J_23Sm100TmaWarpSpecializedILi4ELi2ELi16ELb1ELb0EEEJNS5_IJSG_SF_SG_EEENS5_IJNST_ISG_SC_EENST_INS5_IJNSA_ILi16EEENSA_ILi2EEEEEES1F_EEEEESI_SJ_SI_SJ_NS1J_6fusion15FusionCallbacksIS1N_NS1V_17LinearCombinationISI_fSI_fLNS_15FloatRoundStyleE2EEES1O_S1U_JEEENS4_5SM1004TMEM4LOAD26SM100_TMEM_LOAD_32dp32b16xENS4_13SM90_TMA_LOADENS12_INS13_ILi1ELi4ELi3EEES16_NST_INS5_IJS17_S1Q_EEENS5_IJS1Q_SC_EEEEEEENS4_39AutoVectorizingCopyWithAssumedAlignmentILi128EEENS4_14SM90_TMA_STOREES2A_S2C_S2C_EEEvvEEEEvNT_6ParamsE,(.L_x_203 - _ZN7cutlass13device_kernelINS_4gemm6kernel13GemmUniversalIN4cute5tupleIJiiiiEEENS1_10collective13CollectiveMmaINS1_35MainloopSm100TmaUmmaWarpSpecializedILi6ELi2ELi4ENS5_IJNS4_1CILi4EEENSA_ILi1EEESC_EEEEENS5_IJNSA_ILi128EEESF_NSA_ILi64EEEEEENS_6half_tENS5_IJlSC_lEEESI_NS5_IJSC_llEEENS4_8TiledMMAINS4_8MMA_AtomIJNS4_26SM100_MMA_F16BF16_2x1SM_SSISI_SI_fLi128ELi128ELNS4_4UMMA5MajorE0ELSP_1ELNSO_7ScaleInE0ELSQ_0EEEEEENS4_6LayoutINS5_IJSC_SC_SC_EEENS5_IJNSA_ILi0EEESV_SV_EEEEENS5_IJNS4_10UnderscoreESY_SY_EEEEENS4_18SM100_TMA_2SM_LOADENS4_14ComposedLayoutINS4_7SwizzleILi3ELi4ELi3EEENS4_18smem_ptr_flag_bitsILi16EEENST_INS5_IJNSA_ILi8EEESG_EEENS5_IJSG_SC_EEEEEEEvNS4_8identityENS4_28SM100_TMA_2SM_LOAD_MULTICASTENS12_IS14_S16_NST_INS5_IJSG_S17_EEENS5_IJSC_SG_EEEEEEEvS1C_EENS_8epilogue10collective18CollectiveEpilogueINS1J_23Sm100TmaWarpSpecializedILi4ELi2ELi16ELb1ELb0EEEJNS5_IJSG_SF_SG_EEENS5_IJNST_ISG_SC_EENST_INS5_IJNSA_ILi16EEENSA_ILi2EEEEEES1F_EEEEESI_SJ_SI_SJ_NS1J_6fusion15FusionCallbacksIS1N_NS1V_17LinearCombinationISI_fSI_fLNS_15FloatRoundStyleE2EEES1O_S1U_JEEENS4_5SM1004TMEM4LOAD26SM100_TMEM_LOAD_32dp32b16xENS4_13SM90_TMA_LOADENS12_INS13_ILi1ELi4ELi3EEES16_NST_INS5_IJS17_S1Q_EEENS5_IJS1Q_SC_EEEEEEENS4_39AutoVectorizingCopyWithAssumedAlignmentILi128EEENS4_14SM90_TMA_STOREES2A_S2C_S2C_EEEvvEEEEvNT_6ParamsE)
        .other          _ZN7cutlass13device_kernelINS_4gemm6kernel13GemmUniversalIN4cute5tupleIJiiiiEEENS1_10collective13CollectiveMmaINS1_35MainloopSm100TmaUmmaWarpSpecializedILi6ELi2ELi4ENS5_IJNS4_1CILi4EEENSA_ILi1EEESC_EEEEENS5_IJNSA_ILi128EEESF_NSA_ILi64EEEEEENS_6half_tENS5_IJlSC_lEEESI_NS5_IJSC_llEEENS4_8TiledMMAINS4_8MMA_AtomIJNS4_26SM100_MMA_F16BF16_2x1SM_SSISI_SI_fLi128ELi128ELNS4_4UMMA5MajorE0ELSP_1ELNSO_7ScaleInE0ELSQ_0EEEEEENS4_6LayoutINS5_IJSC_SC_SC_EEENS5_IJNSA_ILi0EEESV_SV_EEEEENS5_IJNS4_10UnderscoreESY_SY_EEEEENS4_18SM100_TMA_2SM_LOADENS4_14ComposedLayoutINS4_7SwizzleILi3ELi4ELi3EEENS4_18smem_ptr_flag_bitsILi16EEENST_INS5_IJNSA_ILi8EEESG_EEENS5_IJSG_SC_EEEEEEEvNS4_8identityENS4_28SM100_TMA_2SM_LOAD_MULTICASTENS12_IS14_S16_NST_INS5_IJSG_S17_EEENS5_IJSC_SG_EEEEEEEvS1C_EENS_8epilogue10collective18CollectiveEpilogueINS1J_23Sm100TmaWarpSpecializedILi4ELi2ELi16ELb1ELb0EEEJNS5_IJSG_SF_SG_EEENS5_IJNST_ISG_SC_EENST_INS5_IJNSA_ILi16EEENSA_ILi2EEEEEES1F_EEEEESI_SJ_SI_SJ_NS1J_6fusion15FusionCallbacksIS1N_NS1V_17LinearCombinationISI_fSI_fLNS_15FloatRoundStyleE2EEES1O_S1U_JEEENS4_5SM1004TMEM4LOAD26SM100_TMEM_LOAD_32dp32b16xENS4_13SM90_TMA_LOADENS12_INS13_ILi1ELi4ELi3EEES16_NST_INS5_IJS17_S1Q_EEENS5_IJS1Q_SC_EEEEEEENS4_39AutoVectorizingCopyWithAssumedAlignmentILi128EEENS4_14SM90_TMA_STOREES2A_S2C_S2C_EEEvvEEEEvNT_6ParamsE,@"STO_CUDA_ENTRY STV_DEFAULT"
_ZN7cutlass13device_kernelINS_4gemm6kernel13GemmUniversalIN4cute5tupleIJiiiiEEENS1_10collective13CollectiveMmaINS1_35MainloopSm100TmaUmmaWarpSpecializedILi6ELi2ELi4ENS5_IJNS4_1CILi4EEENSA_ILi1EEESC_EEEEENS5_IJNSA_ILi128EEESF_NSA_ILi64EEEEEENS_6half_tENS5_IJlSC_lEEESI_NS5_IJSC_llEEENS4_8TiledMMAINS4_8MMA_AtomIJNS4_26SM100_MMA_F16BF16_2x1SM_SSISI_SI_fLi128ELi128ELNS4_4UMMA5MajorE0ELSP_1ELNSO_7ScaleInE0ELSQ_0EEEEEENS4_6LayoutINS5_IJSC_SC_SC_EEENS5_IJNSA_ILi0EEESV_SV_EEEEENS5_IJNS4_10UnderscoreESY_SY_EEEEENS4_18SM100_TMA_2SM_LOADENS4_14ComposedLayoutINS4_7SwizzleILi3ELi4ELi3EEENS4_18smem_ptr_flag_bitsILi16EEENST_INS5_IJNSA_ILi8EEESG_EEENS5_IJSG_SC_EEEEEEEvNS4_8identityENS4_28SM100_TMA_2SM_LOAD_MULTICASTENS12_IS14_S16_NST_INS5_IJSG_S17_EEENS5_IJSC_SG_EEEEEEEvS1C_EENS_8epilogue10collective18CollectiveEpilogueINS1J_23Sm100TmaWarpSpecializedILi4ELi2ELi16ELb1ELb0EEEJNS5_IJSG_SF_SG_EEENS5_IJNST_ISG_SC_EENST_INS5_IJNSA_ILi16EEENSA_ILi2EEEEEES1F_EEEEESI_SJ_SI_SJ_NS1J_6fusion15FusionCallbacksIS1N_NS1V_17LinearCombinationISI_fSI_fLNS_15FloatRoundStyleE2EEES1O_S1U_JEEENS4_5SM1004TMEM4LOAD26SM100_TMEM_LOAD_32dp32b16xENS4_13SM90_TMA_LOADENS12_INS13_ILi1ELi4ELi3EEES16_NST_INS5_IJS17_S1Q_EEENS5_IJS1Q_SC_EEEEEEENS4_39AutoVectorizingCopyWithAssumedAlignmentILi128EEENS4_14SM90_TMA_STOREES2A_S2C_S2C_EEEvvEEEEvNT_6ParamsE:
[----:B------:R-:W1:Y:S01]  /*0000*/  LDC R1, c[0x0][0x37c] ;  /* 0x0000df00ff017b82 */ /* 0x000e620000000800 */
[----:B------:R-:W2:Y:S01]  /*0010*/  S2R R72, SR_TID.X ;  /* 0x0000000000487919 */ /* 0x000ea20000002100 */
[----:B------:R-:W3:Y:S06]  /*0020*/  LDCU.64 UR4, c[0x0][0x890] ;  /* 0x00011200ff0477ac */ /* 0x000eec0008000a00 */
[----:B------:R-:W4:Y:S01]  /*0030*/  S2UR UR37, SR_CgaCtaId ;  /* 0x00000000002579c3 */ /* 0x000f220000008800 */
[----:B------:R-:W-:Y:S02]  /*0040*/  PRMT R59, RZ, 0x7610, R59 ;  /* 0x00007610ff3b7816 */ /* 0x000fe4000000003b */
[----:B------:R-:W-:Y:S01]  /*0050*/  ELECT P1, URZ, PT ;  /* 0x0000000000ff782f */ /* 0x000fe20003820000 */
[----:B------:R-:W1:Y:S01]  /*0060*/  LDCU.64 UR46, c[0x0][0x358] ;  /* 0x00006b00ff2e77ac */ /* 0x000e620008000a00 */
[----:B---3--:R-:W-:-:S04]  /*0070*/  UISETP.NE.U32.AND UP0, UPT, UR4, URZ, UPT ;  /* 0x000000ff0400728c */ /* 0x008fc8000bf05070 */
[----:B------:R-:W-:Y:S02]  /*0080*/  UISETP.NE.AND.EX UP0, UPT, UR5, URZ, UPT, UP0 ;  /* 0x000000ff0500728c */ /* 0x000fe4000bf05300 */
[----:B----4-:R-:W-:Y:S02]  /*0090*/  ULOP3.LUT UR9, UR37, 0x1, URZ, 0xc0, !UPT ;  /* 0x0000000125097892 */ /* 0x010fe4000f8ec0ff */
[----:B------:R-:W-:Y:S01]  /*00a0*/  ULOP3.LUT UR8, UR37, 0x1, URZ, 0x3c, !UPT ;  /* 0x0000000125087892 */ /* 0x000fe2000f8e3cff */
[----:B--2---:R-:W-:-:S05]  /*00b0*/  SHF.R.U32.HI R66, RZ, 0x5, R72 ;  /* 0x00000005ff427819 */ /* 0x004fca0000011648 */
[----:B------:R-:W2:Y:S02]  /*00c0*/  SHFL.IDX PT, R0, R66, RZ, 0x1f ;  /* 0x00001fff42007589 */ /* 0x000ea400000e0000 */
[----:B--2---:R-:W-:Y:S01]  /*00d0*/  R2UR UR10, R0 ;  /* 0x00000000000a72ca */ /* 0x004fe200000e0000 */
[----:B-1----:R-:W-:-:S14]  /*00e0*/  BRA.U UP0, `(.L_x_0) ;  /* 0x00000001002c7547 */ /* 0x002fdc000b800000 */
[----:B------:R-:W1:Y:S02]  /*00f0*/  LDCU.64 UR6, c[0x0][0x888] ;  /* 0x00011100ff0677ac */ /* 0x000e640008000a00 */
[----:B-1----:R-:W-:-:S04]  /*0100*/  UISETP.NE.U32.AND UP0, UPT, UR6, URZ, UPT ;  /* 0x000000ff0600728c */ /* 0x002fc8000bf05070 */
[----:B------:R-:W-:-:S09]  /*0110*/  UISETP.NE.AND.EX UP0, UPT, UR7, URZ, UPT, UP0 ;  /* 0x000000ff0700728c */ /* 0x000fd2000bf05300 */
[----:B------:R-:W-:Y:S05]  /*0120*/  BRA.U !UP0, `(.L_x_1) ;  /* 0x0000000108107547 */ /* 0x000fea000b800000 */
[----:B------:R-:W1:Y:S02]  /*0130*/  LDC.64 R2, c[0x0][0x888] ;  /* 0x00022200ff027b82 */ /* 0x000e640000000a00 */
[----:B-1----:R1:W5:Y:S01]  /*0140*/  LDG.E R35, desc[UR46][R2.64] ;  /* 0x0000002e02237981 */ /* 0x002362000c1e1900 */
[----:B------:R-:W-:Y:S01]  /*0150*/  HFMA2 R59, -RZ, RZ, 0, 5.9604644775390625e-08 ;  /* 0x00000001ff3b7431 */ /* 0x000fe200000001ff */
[----:B------:R-:W-:Y:S05]  /*0160*/  BRA `(.L_x_0) ;  /* 0x00000000000c7947 */ /* 0x000fea0003800000 */
.L_x_1:
[----:B------:R-:W1:Y:S01]  /*0170*/  LDCU UR6, c[0x0][0x880] ;  /* 0x00011000ff0677ac */ /* 0x000e620008000800 */
[----:B------:R-:W-:Y:S01]  /*0180*/  HFMA2 R59, -RZ, RZ, 0, 5.9604644775390625e-08 ;  /* 0x00000001ff3b7431 */ /* 0x000fe200000001ff */
[----:B-1----:R-:W-:-:S07]  /*0190*/  MOV R35, UR6 ;  /* 0x0000000600237c02 */ /* 0x002fce0008000f00 */
.L_x_0:
[----:B------:R-:W2:Y:S02]  /*01a0*/  LDCU.64 UR6, c[0x0][0x8b0] ;  /* 0x00011600ff0677ac */ /* 0x000ea40008000a00 */
[----:B--2---:R-:W-:-:S04]  /*01b0*/  UISETP.NE.U32.AND UP0, UPT, UR6, URZ, UPT ;  /* 0x000000ff0600728c */ /* 0x004fc8000bf05070 */
[----:B------:R-:W-:-:S09]  /*01c0*/  UISETP.NE.AND.EX UP0, UPT, UR7, URZ, UPT, UP0 ;  /* 0x000000ff0700728c */ /* 0x000fd2000bf05300 */
[----:B------:R-:W-:Y:S05]  /*01d0*/  BRA.U UP0, `(.L_x_2) ;  /* 0x0000000100247547 */ /* 0x000fea000b800000 */
[----:B------:R-:W2:Y:S02]  /*01e0*/  LDCU.64 UR6, c[0x0][0x8a8] ;  /* 0x00011500ff0677ac */ /* 0x000ea40008000a00 */
[----:B--2---:R-:W-:-:S04]  /*01f0*/  UISETP.NE.U32.AND UP0, UPT, UR6, URZ, UPT ;  /* 0x000000ff0600728c */ /* 0x004fc8000bf05070 */
[----:B------:R-:W-:-:S09]  /*0200*/  UISETP.NE.AND.EX UP0, UPT, UR7, URZ, UPT, UP0 ;  /* 0x000000ff0700728c */ /* 0x000fd2000bf05300 */
[----:B------:R-:W-:Y:S05]  /*0210*/  BRA.U !UP0, `(.L_x_3) ;  /* 0x00000001080c7547 */ /* 0x000fea000b800000 */
[----:B------:R-:W2:Y:S02]  /*0220*/  LDC.64 R32, c[0x0][0x8a8] ;  /* 0x00022a00ff207b82 */ /* 0x000ea40000000a00 */
[----:B--2---:R2:W5:Y:S01]  /*0230*/  LDG.E R32, desc[UR46][R32.64] ;  /* 0x0000002e20207981 */ /* 0x004562000c1e1900 */
[----:B------:R-:W-:Y:S05]  /*0240*/  BRA `(.L_x_2) ;  /* 0x0000000000087947 */ /* 0x000fea0003800000 */
.L_x_3:
[----:B------:R-:W2:Y:S02]  /*0250*/  LDCU UR6, c[0x0][0x8a0] ;  /* 0x00011400ff0677ac */ /* 0x000ea40008000800 */
[----:B--2---:R-:W-:Y:S02]  /*0260*/  MOV R32, UR6 ;  /* 0x0000000600207c02 */ /* 0x004fe40008000f00 */
.L_x_2:
[----:B------:R-:W-:Y:S01]  /*0270*/  IMAD.U32 R0, RZ, RZ, UR10 ;  /* 0x0000000aff007e24 */ /* 0x000fe2000f8e00ff */
[----:B------:R-:W-:Y:S04]  /*0280*/  BSSY.RECONVERGENT B0, `(.L_x_4) ;  /* 0x000000c000007945 */ /* 0x000fe80003800200 */
[C---:B------:R-:W-:Y:S02]  /*0290*/  ISETP.NE.OR P2, PT, R0.reuse, 0x1, !P1 ;  /* 0x000000010000780c */ /* 0x040fe40004f45670 */
[----:B------:R-:W-:-:S11]  /*02a0*/  ISETP.NE.OR P0, PT, R0, 0x3, !P1 ;  /* 0x000000030000780c */ /* 0x000fd60004f05670 */
[----:B------:R-:W-:Y:S05]  /*02b0*/  @P2 BRA `(.L_x_5) ;  /* 0x0000000000202947 */ /* 0x000fea0003800000 */
[----:B------:R-:W3:Y:S02]  /*02c0*/  LDCU.64 UR6, c[0x0][0x348] ;  /* 0x00006900ff0677ac */ /* 0x000ee40008000a00 */
[----:B---3--:R-:W-:Y:S02]  /*02d0*/  UIADD3 UR12, UP1, UPT, UR6, 0x80, URZ ;  /* 0x00000080060c7890 */ /* 0x008fe4000ff3e0ff */
[----:B------:R-:W-:Y:S02]  /*02e0*/  UIADD3 UR6, UP0, UPT, UR6, 0x180, URZ ;  /* 0x0000018006067890 */ /* 0x000fe4000ff1e0ff */
[----:B------:R-:W-:Y:S02]  /*02f0*/  UIADD3.X UR13, UPT, UPT, URZ, UR7, URZ, UP1, !UPT ;  /* 0x00000007ff0d7290 */ /* 0x000fe40008ffe4ff */
[----:B------:R-:W-:-:S07]  /*0300*/  UIADD3.X UR7, UPT, UPT, URZ, UR7, URZ, UP0, !UPT ;  /* 0x00000007ff077290 */ /* 0x000fce00087fe4ff */
[----:B------:R3:W-:Y:S02]  /*0310*/  UTMACCTL.PF [UR12] ;  /* 0x000000000c0079b9 */ /* 0x0007e40008040000 */
[----:B------:R3:W-:Y:S02]  /*0320*/  UTMACCTL.PF [UR6] ;  /* 0x00000000060079b9 */ /* 0x0007e40008040000 */
[----:B---3--:R-:W-:Y:S01]  /*0330*/  NOP ;  /* 0x0000000000007918 */ /* 0x008fe20000000000 */
.L_x_5:
[----:B------:R-:W-:Y:S05]  /*0340*/  BSYNC.RECONVERGENT B0 ;  /* 0x0000000000007941 */ /* 0x000fea0003800200 */
.L_x_4:
[----:B------:R-:W-:Y:S04]  /*0350*/  BSSY.RECONVERGENT B0, `(.L_x_6) ;  /* 0x000000a000007945 */ /* 0x000fe80003800200 */
        /* <DEDUP_REMOVED lines=9> */
.L_x_7:
[----:B------:R-:W-:Y:S05]  /*03f0*/  BSYNC.RECONVERGENT B0 ;  /* 0x0000000000007941 */ /* 0x000fea0003800200 */
.L_x_6:
[----:B------:R-:W3:Y:S01]  /*0400*/  LDCU.64 UR6, c[0x0][0x888] ;  /* 0x00011100ff0677ac */ /* 0x000ee20008000a00 */
[----:B------:R-:W-:Y:S02]  /*0410*/  UISETP.EQ.U32.AND UP0, UPT, UR4, URZ, UPT ;  /* 0x000000ff0400728c */ /* 0x000fe4000bf02070 */
[----:B------:R-:W-:Y:S02]  /*0420*/  UPLOP3.LUT UP5, UPT, UPT, UPT, UPT, 0x80, 0x8 ;  /* 0x000000000008789c */ /* 0x000fe40003faf070 */
[----:B---3--:R-:W-:-:S04]  /*0430*/  UISETP.NE.U32.AND UP1, UPT, UR6, URZ, UPT ;  /* 0x000000ff0600728c */ /* 0x008fc8000bf25070 */
[----:B------:R-:W-:-:S04]  /*0440*/  UISETP.NE.AND.EX UP1, UPT, UR7, URZ, UPT, UP1 ;  /* 0x000000ff0700728c */ /* 0x000fc8000bf25310 */
[----:B------:R-:W-:-:S04]  /*0450*/  UISETP.EQ.OR.EX UP2, UPT, UR5, URZ, !UP1, UP0 ;  /* 0x000000ff0500728c */ /* 0x000fc8000cf42700 */
[----:B------:R-:W-:-:S05]  /*0460*/  UP2UR UR50, UPR, URZ, 0x4 ;  /* 0x00000004ff327883 */ /* 0x000fca0008000000 */
[----:B------:R-:W-:Y:S07]  /*0470*/  BRA.U !UP2, `(.L_x_8) ;  /* 0x000000010a207547 */ /* 0x000fee000b800000 */
[----:B------:R-:W-:Y:S01]  /*0480*/  UISETP.NE.U32.AND UP2, UPT, UR4, URZ, UPT ;  /* 0x000000ff0400728c */ /* 0x000fe2000bf45070 */
[----:B-----5:R-:W-:Y:S01]  /*0490*/  FSETP.NEU.AND P0, PT, R35, RZ, PT ;  /* 0x000000ff2300720b */ /* 0x020fe20003f0d000 */
[----:B------:R-:W-:Y:S02]  /*04a0*/  USEL UR4, URZ, 0xffffffff, UP1 ;  /* 0xffffffffff047887 */ /* 0x000fe40008800000 */
[----:B------:R-:W-:-:S10]  /*04b0*/  UISETP.NE.AND.EX UP2, UPT, UR5, URZ, UPT, UP2 ;  /* 0x000000ff0500728c */ /* 0x000fd4000bf45320 */
[----:B------:R-:W-:Y:S01]  /*04c0*/  VOTEU.ANY UP0, P0 ;  /* 0x0000000000ff7886 */ /* 0x000fe20000000100 */
[----:B------:R-:W-:-:S04]  /*04d0*/  @!UP2 USEL UR4, URZ, 0xffffffff, UP0 ;  /* 0xffffffffff04a887 */ /* 0x000fc80008000000 */
[----:B------:R-:W-:-:S04]  /*04e0*/  ULOP3.LUT UR4, UR4, 0x1, URZ, 0xc0, !UPT ;  /* 0x0000000104047892 */ /* 0x000fc8000f8ec0ff */
[----:B------:R-:W-:-:S11]  /*04f0*/  UISETP.NE.U32.AND UP5, UPT, UR4, 0x1, UPT ;  /* 0x000000010400788c */ /* 0x000fd6000bfa5070 */
.L_x_8:
[----:B------:R-:W3:Y:S01]  /*0500*/  SHFL.IDX PT, R0, R66, RZ, 0x1f ;  /* 0x00001fff42007589 */ /* 0x000ee200000e0000 */
[----:B------:R-:W-:-:S04]  /*0510*/  UISETP.NE.AND UP0, UPT, UR10, 0x2, UPT ;  /* 0x000000020a00788c */ /* 0x000fc8000bf05270 */
[----:B------:R-:W-:Y:S02]  /*0520*/  UISETP.EQ.AND UP2, UPT, UR9, URZ, !UP0 ;  /* 0x000000ff0900728c */ /* 0x000fe4000c742270 */
[----:B------:R-:W-:-:S04]  /*0530*/  USEL UR6, URZ, 0x1, UP0 ;  /* 0x00000001ff067887 */ /* 0x000fc80008000000 */
[----:B------:R-:W-:Y:S02]  /*0540*/  PLOP3.LUT P5, PT, P1, PT, UP2, 0x80, 0x8 ;  /* 0x000000000008781c */ /* 0x000fe40000faf028 */
[----:B---3--:R-:W-:-:S13]  /*0550*/  ISETP.NE.AND P0, PT, R0, RZ, PT ;  /* 0x000000ff0000720c */ /* 0x008fda0003f05270 */
[----:B------:R-:W-:Y:S05]  /*0560*/  @P0 BRA `(.L_x_9) ;  /* 0x0000000000640947 */ /* 0x000fea0003800000 */
[----:B------:R-:W-:Y:S01]  /*0570*/  UMOV UR7, 0x400 ;  /* 0x0000040000077882 */ /* 0x000fe20000000000 */
[----:B------:R-:W-:Y:S01]  /*0580*/  UMOV UR5, 0x1 ;  /* 0x0000000100057882 */ /* 0x000fe20000000000 */
[----:B------:R-:W-:Y:S01]  /*0590*/  UMOV UR4, 0x2 ;  /* 0x0000000200047882 */ /* 0x000fe20000000000 */
[----:B------:R-:W-:Y:S02]  /*05a0*/  ULEA UR7, UR37, UR7, 0x18 ;  /* 0x0000000725077291 */ /* 0x000fe4000f8ec0ff */
[----:B------:R-:W-:-:S04]  /*05b0*/  UIADD3 UR12, UPT, UPT, -UR5, 0x100000, URZ ;  /* 0x00100000050c7890 */ /* 0x000fc8000fffe1ff */
[----:B------:R-:W-:Y:S02]  /*05c0*/  USHF.L.U32 UR13, UR12, 0xb, URZ ;  /* 0x0000000b0c0d7899 */ /* 0x000fe400080006ff */
[----:B------:R-:W-:Y:S02]  /*05d0*/  USHF.L.U32 UR12, UR12, 0x1, URZ ;  /* 0x000000010c0c7899 */ /* 0x000fe400080006ff */
[----:B------:R-:W-:-:S04]  /*05e0*/  UIADD3 UR4, UPT, UPT, -UR4, 0x100000, URZ ;  /* 0x0010000004047890 */ /* 0x000fc8000fffe1ff */
[----:B------:R-:W-:Y:S02]  /*05f0*/  USHF.L.U32 UR5, UR4, 0xb, URZ ;  /* 0x0000000b04057899 */ /* 0x000fe400080006ff */
[----:B------:R-:W-:Y:S01]  /*0600*/  USHF.L.U32 UR4, UR4, 0x1, URZ ;  /* 0x0000000104047899 */ /* 0x000fe200080006ff */
[----:B------:R-:W-:Y:S01]  /*0610*/  ELECT P0, URZ, PT ;  /* 0x0000000000ff782f */ /* 0x000fe20003800000 */
[----:B------:R-:W3:Y:S02]  /*0620*/  FENCE.VIEW.ASYNC.S ;  /* 0x00000000000073c6 */ /* 0x000ee40000000000 */
[----:B---3--:R3:W4:Y:S08]  /*0630*/  SYNCS.EXCH.64 URZ, [UR7], UR12 ;  /* 0x0000000c07ff75b2 */ /* 0x0087300008000100 */
[----:B------:R3:W1:Y:S01]  /*0640*/  SYNCS.EXCH.64 URZ, [UR7+0x30], UR4 ;  /* 0x0000300407ff75b2 */ /* 0x0006620008000100 */
        /* <DEDUP_REMOVED lines=10> */
[----:B------:R-:W-:Y:S01]  /*06f0*/  NOP ;  /* 0x0000000000007918 */ /* 0x000fe20000000000 */
.L_x_9:
[----:B------:R-:W2:Y:S01]  /*0700*/  SHFL.IDX PT, R0, R66, RZ, 0x1f ;  /* 0x00001fff42007589 */ /* 0x000ea200000e0000 */
[----:B------:R-:W-:Y:S01]  /*0710*/  NOP ;  /* 0x0000000000007918 */ /* 0x000fe20000000000 */
[----:B--2---:R-:W-:-:S13]  /*0720*/  ISETP.NE.AND P0, PT, R0, 0x1, PT ;  /* 0x000000010000780c */ /* 0x004fda0003f05270 */
[----:B------:R-:W-:Y:S05]  /*0730*/  @P0 BRA `(.L_x_10) ;  /* 0x0000000000540947 */ /* 0x000fea0003800000 */
[----:B---3--:R-:W-:Y:S01]  /*0740*/  UMOV UR7, 0x400 ;  /* 0x0000040000077882 */ /* 0x008fe20000000000 */
        /* <DEDUP_REMOVED lines=10> */
[----:B------:R-:W2:Y:S02]  /*07f0*/  FENCE.VIEW.ASYNC.S ;  /* 0x00000000000073c6 */ /* 0x000ea40000000000 */
[----:B--2---:R2:W3:Y:S08]  /*0800*/  SYNCS.EXCH.64 URZ, [UR7+0x60], UR12 ;  /* 0x0000600c07ff75b2 */ /* 0x0044f00008000100 */
        /* <DEDUP_REMOVED lines=8> */
.L_x_10:
[----:B------:R-:W4:Y:S01]  /*0890*/  SHFL.IDX PT, R0, R66, RZ, 0x1f ;  /* 0x00001fff42007589 */ /* 0x000f2200000e0000 */
[----:B------:R-:W-:Y:S01]  /*08a0*/  NOP ;  /* 0x0000000000007918 */ /* 0x000fe20000000000 */
[----:B----4-:R-:W-:-:S13]  /*08b0*/  ISETP.NE.AND P0, PT, R0, 0x3, PT ;  /* 0x000000030000780c */ /* 0x010fda0003f05270 */
[----:B------:R-:W-:Y:S05]  /*08c0*/  @P0 BRA `(.L_x_11) ;  /* 0x00000000002c0947 */ /* 0x000fea0003800000 */
[----:B--23--:R-:W-:Y:S01]  /*08d0*/  UMOV UR5, 0x400 ;  /* 0x0000040000057882 */ /* 0x00cfe20000000000 */
[----:B------:R-:W-:Y:S01]  /*08e0*/  UMOV UR4, 0x20 ;  /* 0x0000002000047882 */ /* 0x000fe20000000000 */
[----:B------:R-:W-:Y:S02]  /*08f0*/  ULEA UR5, UR37, UR5, 0x18 ;  /* 0x0000000525057291 */ /* 0x000fe4000f8ec0ff */
[----:B------:R-:W-:-:S04]  /*0900*/  UIADD3 UR12, UPT, UPT, -UR4, 0x100000, URZ ;  /* 0x00100000040c7890 */ /* 0x000fc8000fffe1ff */
[----:B------:R-:W-:Y:S02]  /*0910*/  USHF.L.U32 UR13, UR12, 0xb, URZ ;  /* 0x0000000b0c0d7899 */ /* 0x000fe400080006ff */
[----:B------:R-:W-:Y:S01]  /*0920*/  USHF.L.U32 UR12, UR12, 0x1, URZ ;  /* 0x000000010c0c7899 */ /* 0x000fe200080006ff */
[----:B------:R-:W-:Y:S01]  /*0930*/  ELECT P0, URZ, PT ;  /* 0x0000000000ff782f */ /* 0x000fe20003800000 */
[----:B------:R-:W2:Y:S10]  /*0940*/  FENCE.VIEW.ASYNC.S ;  /* 0x00000000000073c6 */ /* 0x000eb40000000000 */
[----:B--2---:R4:W2:Y:S01]  /*0950*/  SYNCS.EXCH.64 URZ, [UR5+0xa0], UR12 ;  /* 0x0000a00c05ff75b2 */ /* 0x0048a20008000100 */
[----:B------:R4:W3:Y:S02]  /*0960*/  SYNCS.EXCH.64 URZ, [UR5+0xa8], UR12 ;  /* 0x0000a80c05ff75b2 */ /* 0x0008e40008000100 */
[----:B----4-:R-:W-:Y:S01]  /*0970*/  NOP ;  /* 0x0000000000007918 */ /* 0x010fe20000000000 */
.L_x_11:
[----:B------:R-:W4:Y:S01]  /*0980*/  SHFL.IDX PT, R0, R66, RZ, 0x1f ;  /* 0x00001fff42007589 */ /* 0x000f2200000e0000 */
[----:B------:R-:W-:Y:S01]  /*0990*/  NOP ;  /* 0x0000000000007918 */ /* 0x000fe20000000000 */
[----:B----4-:R-:W-:-:S13]  /*09a0*/  ISETP.NE.AND P0, PT, R0, 0x4, PT ;  /* 0x000000040000780c */ /* 0x010fda0003f05270 */
[----:B------:R-:W-:Y:S05]  /*09b0*/  @P0 BRA `(.L_x_12) ;  /* 0x0000000000480947 */ /* 0x000fea0003800000 */
[----:B--23--:R-:W-:Y:S01]  /*09c0*/  UMOV UR7, 0x3a0 ;  /* 0x000003a000077882 */ /* 0x00cfe20000000000 */
[----:B------:R-:W-:Y:S01]  /*09d0*/  UMOV UR5, 0x400 ;  /* 0x0000040000057882 */ /* 0x000fe20000000000 */
[----:B------:R-:W-:Y:S01]  /*09e0*/  USEL UR7, UR7, 0x320, UP5 ;  /* 0x0000032007077887 */ /* 0x000fe2000a800000 */
        /* <DEDUP_REMOVED lines=10> */
[----:B--2---:R4:W2:Y:S08]  /*0a90*/  SYNCS.EXCH.64 URZ, [UR5+0xb0], UR12 ;  /* 0x0000b00c05ff75b2 */ /* 0x0048b00008000100 */
[----:B------:R4:W3:Y:S01]  /*0aa0*/  SYNCS.EXCH.64 URZ, [UR5+0xc0], UR14 ;  /* 0x0000c00e05ff75b2 */ /* 0x0008e20008000100 */
[----:B------:R4:W1:Y:S01]  /*0ab0*/  SYNCS.EXCH.64 URZ, [UR5+0xb8], UR12 ;  /* 0x0000b80c05ff75b2 */ /* 0x0008620008000100 */
[----:B------:R4:W1:Y:S02]  /*0ac0*/  SYNCS.EXCH.64 URZ, [UR5+0xc8], UR14 ;  /* 0x0000c80e05ff75b2 */ /* 0x0008640008000100 */
[----:B----4-:R-:W-:Y:S01]  /*0ad0*/  NOP ;  /* 0x0000000000007918 */ /* 0x010fe20000000000 */
.L_x_12:
[----:B------:R-:W4:Y:S01]  /*0ae0*/  SHFL.IDX PT, R0, R66, RZ, 0x1f ;  /* 0x00001fff42007589 */ /* 0x000f2200000e0000 */
[----:B------:R-:W-:Y:S01]  /*0af0*/  NOP ;  /* 0x0000000000007918 */ /* 0x000fe20000000000 */
[----:B----4-:R-:W-:-:S13]  /*0b00*/  ISETP.NE.AND P0, PT, R0, 0x5, PT ;  /* 0x000000050000780c */ /* 0x010fda0003f05270 */
[----:B------:R-:W-:Y:S05]  /*0b10*/  @P0 BRA `(.L_x_13) ;  /* 0x0000000000540947 */ /* 0x000fea0003800000 */
[----:B--23--:R-:W-:Y:S01]  /*0b20*/  UMOV UR7, 0x400 ;  /* 0x0000040000077882 */ /* 0x00cfe20000000000 */
        /* <DEDUP_REMOVED lines=14> */
[----:B------:R4:W1:Y:S01]  /*0c10*/  SYNCS.EXCH.64 URZ, [UR7+0xf8], UR4 ;  /* 0x0000f80407ff75b2 */ /* 0x0008620008000100 */
[----:B------:R4:W1:Y:S01]  /*0c20*/  SYNCS.EXCH.64 URZ, [UR7+0xe0], UR12 ;  /* 0x0000e00c07ff75b2 */ /* 0x0008620008000100 */
[----:B------:R4:W1:Y:S01]  /*0c30*/  SYNCS.EXCH.64 URZ, [UR7+0x100], UR4 ;  /* 0x0001000407ff75b2 */ /* 0x0008620008000100 */
[----:B------:R4:W1:Y:S01]  /*0c40*/  SYNCS.EXCH.64 URZ, [UR7+0xe8], UR12 ;  /* 0x0000e80c07ff75b2 */ /* 0x0008620008000100 */
[----:B------:R4:W1:Y:S02]  /*0c50*/  SYNCS.EXCH.64 URZ, [UR7+0x108], UR4 ;  /* 0x0001080407ff75b2 */ /* 0x0008640008000100 */
[----:B----4-:R-:W-:Y:S01]  /*0c60*/  NOP ;  /* 0x0000000000007918 */ /* 0x010fe20000000000 */
.L_x_13:
[----:B------:R-:W4:Y:S01]  /*0c70*/  SHFL.IDX PT, R0, R66, RZ, 0x1f ;  /* 0x00001fff42007589 */ /* 0x000f2200000e0000 */
[----:B------:R-:W-:Y:S01]  /*0c80*/  ISETP.NE.OR P1, PT, RZ, UR10, !P1 ;  /* 0x0000000aff007c0c */ /* 0x000fe2000cf25670 */
        /* <DEDUP_REMOVED lines=12> */
[----:B------:R4:W3:Y:S01]  /*0d50*/  SYNCS.EXCH.64 URZ, [UR5+0x120], UR12 ;  /* 0x0001200c05ff75b2 */ /* 0x0008e20008000100 */
[----:B------:R4:W1:Y:S01]  /*0d60*/  SYNCS.EXCH.64 URZ, [UR5+0x118], UR12 ;  /* 0x0001180c05ff75b2 */ /* 0x0008620008000100 */
[----:B------:R4:W1:Y:S02]  /*0d70*/  SYNCS.EXCH.64 URZ, [UR5+0x128], UR12 ;  /* 0x0001280c05ff75b2 */ /* 0x0008640008000100 */
[----:B----4-:R-:W-:Y:S01]  /*0d80*/  NOP ;  /* 0x0000000000007918 */ /* 0x010fe20000000000 */
.L_x_14:
[----:B------:R-:W-:Y:S01]  /*0d90*/  VOTEU.ALL UP0, P1 ;  /* 0x0000000000ff7886 */ /* 0x000fe20000800000 */
[----:B--23--:R-:W-:Y:S01]  /*0da0*/  UMOV UR12, 0x20 ;  /* 0x00000020000c7882 */ /* 0x00cfe20000000000 */
[----:B------:R-:W2:Y:S01]  /*0db0*/  LDCU UR5, c[0x0][0x36c] ;  /* 0x00006d80ff0577ac */ /* 0x000ea20008000800 */
[----:B------:R-:W-:Y:S01]  /*0dc0*/  NOP ;  /* 0x0000000000007918 */ /* 0x000fe20000000000 */
[----:B------:R-:W-:Y:S01]  /*0dd0*/  LOP3.LUT R10, R72, 0x1f, RZ, 0xc0, !PT ;  /* 0x0000001f480a7812 */ /* 0x000fe200078ec0ff */
[----:B------:R-:W-:Y:S01]  /*0de0*/  @!UP0 UMOV UR4, 0x400 ;  /* 0x0000040000048882 */ /* 0x000fe20000000000 */
[----:B------:R-:W-:-:S04]  /*0df0*/  @!UP0 UIADD3 UR12, UPT, UPT, -UR12, 0x100000, URZ ;  /* 0x001000000c0c8890 */ /* 0x000fc8000fffe1ff */
[----:B------:R-:W-:Y:S02]  /*0e00*/  @!UP0 USHF.L.U32 UR13, UR12, 0xb, URZ ;  /* 0x0000000b0c0d8899 */ /* 0x000fe400080006ff */
[----:B------:R-:W-:Y:S02]  /*0e10*/  @!UP0 USHF.L.U32 UR12, UR12, 0x1, URZ ;  /* 0x000000010c0c8899 */ /* 0x000fe400080006ff */
[----:B------:R-:W-:Y:S01]  /*0e20*/  @!UP0 ULEA UR4, UR37, UR4, 0x18 ;  /* 0x0000000425048291 */ /* 0x000fe2000f8ec0ff */
[----:B------:R-:W-:Y:S01]  /*0e30*/  VOTEU.ALL UP0, P1 ;  /* 0x0000000000ff7886 */ /* 0x000fe20000800000 */
[----:B------:R-:W-:Y:S02]  /*0e40*/  UISETP.NE.AND UP4, UPT, UR10, URZ, UPT ;  /* 0x000000ff0a00728c */ /* 0x000fe4000bf85270 */
[----:B--2---:R-:W-:Y:S01]  /*0e50*/  UISETP.EQ.U32.AND UP2, UPT, UR5, 0x1, UPT ;  /* 0x000000010500788c */ /* 0x004fe2000bf42070 */
[----:B------:R-:W2:Y:S07]  /*0e60*/  FENCE.VIEW.ASYNC.S ;  /* 0x00000000000073c6 */ /* 0x000eae0000000000 */
[----:B--2---:R2:W3:Y:S01]  /*0e70*/  @!UP0 SYNCS.EXCH.64 URZ, [UR4+0x130], UR12 ;  /* 0x0001300c04ff85b2 */ /* 0x0044e20008000100 */
[----:B------:R-:W-:Y:S05]  /*0e80*/  BRA.U !UP2, `(.L_x_15) ;  /* 0x000000010a087547 */ /* 0x000fea000b800000 */
[----:B-1-3--:R-:W-:Y:S01]  /*0e90*/  UCGABAR_ARV ;  /* 0x00000000000079c7 */ /* 0x00afe20008000000 */
[----:B------:R-:W-:Y:S05]  /*0ea0*/  BRA `(.L_x_16) ;  /* 0x0000000000047947 */ /* 0x000fea0003800000 */
.L_x_15:
[----:B-1-3--:R-:W-:Y:S01]  /*0eb0*/  NOP ;  /* 0x0000000000007918 */ /* 0x00afe20000000000 */
.L_x_16:
[----:B------:R-:W1:Y:S01]  /*0ec0*/  S2R R11, SR_CTAID.X ;  /* 0x00000000000b7919 */ /* 0x000e620000002500 */
[----:B------:R-:W-:-:S05]  /*0ed0*/  CS2R.32 R60, SR_CgaSize ;  /* 0x00000000003c7805 */ /* 0x000fca0000008a00 */
[----:B------:R-:W-:-:S05]  /*0ee0*/  IMAD R60, R60, -0xa0, RZ ;  /* 0xffffff603c3c7824 */ /* 0x000fca00078e02ff */
[----:B------:R-:W-:-:S14]  /*0ef0*/  R2UR UR5, R60 ;  /* 0x000000003c0572ca */ /* 0x000fdc00000e0000 */
[----:B------:R-:W3:Y:S01]  /*0f00*/  LDCU UR5, c[0x0][UR5+0x2b0] ;  /* 0x00005600050577ac */ /* 0x000ee20008000800 */
[----:B------:R-:W-:-:S05]  /*0f10*/  CS2R.32 R0, SR_CgaSize ;  /* 0x0000000000007805 */ /* 0x000fca0000008a00 */
[----:B------:R-:W-:-:S06]  /*0f20*/  IMAD R0, R0, -0xa0, RZ ;  /* 0xffffff6000007824 */ /* 0x000fcc00078e02ff */
[----:B------:R-:W4:Y:S01]  /*0f30*/  LDC R0, c[0x0][R0+0x2a0] ;  /* 0x0000a80000007b82 */ /* 0x000f220000000800 */
[----:B------:R-:W-:Y:S01]  /*0f40*/  PRMT R8, RZ, 0x7610, R8 ;  /* 0x00007610ff087816 */ /* 0x000fe20000000008 */
[----:B------:R-:W3:Y:S01]  /*0f50*/  S2R R20, SR_CTAID.Y ;  /* 0x0000000000147919 */ /* 0x000ee20000002600 */
[----:B------:R-:W-:-:S05]  /*0f60*/  CS2R.32 R60, SR_CgaSize ;  /* 0x00000000003c7805 */ /* 0x000fca0000008a00 */
[----:B------:R-:W-:-:S05]  /*0f70*/  IMAD R60, R60, -0xa0, RZ ;  /* 0xffffff603c3c7824 */ /* 0x000fca00078e02ff */
[----:B--2---:R-:W-:-:S14]  /*0f80*/  R2UR UR4, R60 ;  /* 0x000000003c0472ca */ /* 0x004fdc00000e0000 */
[----:B------:R-:W2:Y:S01]  /*0f90*/  LDCU UR4, c[0x0][UR4+0x2b4] ;  /* 0x00005680040477ac */ /* 0x000ea20008000800 */
[----:B------:R-:W1:Y:S01]  /*0fa0*/  LDCU UR11, c[0x0][0xb30] ;  /* 0x00016600ff0b77ac */ /* 0x000e620008000800 */
[----:B------:R-:W3:Y:S01]  /*0fb0*/  LDC R9, c[0x0][0xb24] ;  /* 0x0002c900ff097b82 */ /* 0x000ee20000000800 */
[----:B------:R-:W-:Y:S02]  /*0fc0*/  UISETP.GT.U32.AND UP0, UPT, UR9, 0xffff, UPT ;  /* 0x0000ffff0900788c */ /* 0x000fe4000bf04070 */
[----:B------:R-:W-:Y:S02]  /*0fd0*/  USHF.L.U32 UR7, UR37, 0xa, URZ ;  /* 0x0000000a25077899 */ /* 0x000fe400080006ff */
[----:B------:R-:W-:Y:S01]  /*0fe0*/  USEL UR12, UR9, 0xffff, !UP0 ;  /* 0x0000ffff090c7887 */ /* 0x000fe2000c000000 */
[----:B------:R-:W-:-:S05]  /*0ff0*/  CS2R.32 R58, SR_CgaSize ;  /* 0x00000000003a7805 */ /* 0x000fca0000008a00 */
[----:B------:R-:W-:-:S06]  /*1000*/  IMAD R58, R58, -0xa0, RZ ;  /* 0xffffff603a3a7824 */ /* 0x000fcc00078e02ff */
[----:B------:R-:W4:Y:S01]  /*1010*/  LDC R58, c[0x0][R58+0x2a4] ;  /* 0x0000a9003a3a7b82 */ /* 0x000f220000000800 */
[----:B------:R-:W-:Y:S02]  /*1020*/  ULOP3.LUT UR7, UR7, 0x800, URZ, 0xc0, !UPT ;  /* 0x0000080007077892 */ /* 0x000fe4000f8ec0ff */
[----:B------:R-:W-:Y:S02]  /*1030*/  ULOP3.LUT UR12, UR12, 0xffff, URZ, 0xc0, !UPT ;  /* 0x0000ffff0c0c7892 */ /* 0x000fe4000f8ec0ff */
[----:B------:R-:W-:-:S03]  /*1040*/  UISETP.NE.AND UP3, UPT, UR10, 0x2, UPT ;  /* 0x000000020a00788c */ /* 0x000fc6000bf65270 */
[----:B------:R-:W4:Y:S01]  /*1050*/  LDC R26, c[0x0][0xb24] ;  /* 0x0002c900ff1a7b82 */ /* 0x000f220000000800 */
[----:B-1----:R-:W-:Y:S01]  /*1060*/  UISETP.NE.AND UP0, UPT, UR11, 0x1, UPT ;  /* 0x000000010b00788c */ /* 0x002fe2000bf05270 */
[----:B------:R-:W-:Y:S01]  /*1070*/  I2FP.F32.U32 R60, R11 ;  /* 0x0000000b003c7245 */ /* 0x000fe20000201000 */
[----:B------:R-:W-:-:S05]  /*1080*/  IMAD.MOV.U32 R21, RZ, RZ, R11 ;  /* 0x000000ffff157224 */ /* 0x000fca00078e000b */
[----:B------:R-:W1:Y:S01]  /*1090*/  S2UR UR36, SR_CTAID.Z ;  /* 0x00000000002479c3 */ /* 0x000e620000002700 */
[----:B---3--:R-:W-:Y:S02]  /*10a0*/  ISETP.GE.AND P0, PT, R9, 0x1, PT ;  /* 0x000000010900780c */ /* 0x008fe40003f06270 */
[----:B------:R-:W-:Y:S01]  /*10b0*/  I2FP.F32.U32 R3, R20 ;  /* 0x0000001400037245 */ /* 0x000fe20000201000 */
[----:B------:R-:W-:Y:S01]  /*10c0*/  FMUL R60, R60, UR5 ;  /* 0x000000053c3c7c20 */ /* 0x000fe20008400000 */
[----:B------:R-:W-:-:S03]  /*10d0*/  USHF.R.U32.HI UR5, URZ, 0x6, UR7 ;  /* 0x00000006ff057899 */ /* 0x000fc60008011607 */
[----:B--2---:R-:W-:Y:S01]  /*10e0*/  FMUL R3, R3, UR4 ;  /* 0x0000000403037c20 */ /* 0x004fe20008400000 */
[----:B------:R-:W-:Y:S01]  /*10f0*/  UMOV UR4, 0x5 ;  /* 0x0000000500047882 */ /* 0x000fe20000000000 */
[----:B------:R-:W2:Y:S01]  /*1100*/  F2I.U32.TRUNC.NTZ R60, R60 ;  /* 0x0000003c003c7305 */ /* 0x000ea2000020f000 */
[----:B------:R-:W-:-:S07]  /*1110*/  USHF.L.U32 UR4, UR4, UR12, URZ ;  /* 0x0000000c04047299 */ /* 0x000fce00080006ff */
[----:B------:R-:W3:Y:S01]  /*1120*/  F2I.U32.TRUNC.NTZ R3, R3 ;  /* 0x0000000300037305 */ /* 0x000ee2000020f000 */
[----:B--2---:R-:W-:-:S04]  /*1130*/  IMAD.MOV R60, RZ, RZ, -R60 ;  /* 0x000000ffff3c7224 */ /* 0x004fc800078e0a3c */
[----:B----4-:R-:W-:Y:S01]  /*1140*/  IMAD R60, R0, R60, R11 ;  /* 0x0000003c003c7224 */ /* 0x010fe200078e020b */
[----:B------:R-:W-:Y:S02]  /*1150*/  PRMT R0, RZ, 0x7610, R0 ;  /* 0x00007610ff007816 */ /* 0x000fe40000000000 */
[----:B---3--:R-:W-:-:S05]  /*1160*/  IADD3 R3, PT, PT, -R3, RZ, RZ ;  /* 0x000000ff03037210 */ /* 0x008fca0007ffe1ff */
[----:B------:R-:W-:Y:S01]  /*1170*/  IMAD R58, R58, R3, R20 ;  /* 0x000000033a3a7224 */ /* 0x000fe200078e0214 */
[----:B-1----:R-:W-:Y:S06]  /*1180*/  BRA.U UP4, `(.L_x_17) ;  /* 0x0000000104387547 */ /* 0x002fec000b800000 */
[----:B------:R-:W-:Y:S02]  /*1190*/  ISETP.NE.AND P1, PT, R58, RZ, PT ;  /* 0x000000ff3a00720c */ /* 0x000fe40003f25270 */
[C---:B------:R-:W-:Y:S02]  /*11a0*/  LOP3.LUT R0, R60.reuse, 0x2, RZ, 0x3c, !PT ;  /* 0x000000023c007812 */ /* 0x040fe400078e3cff */
[----:B------:R-:W-:Y:S02]  /*11b0*/  ISETP.GT.U32.AND P2, PT, R60, 0x1, P1 ;  /* 0x000000013c00780c */ /* 0x000fe40000f44070 */
[----:B------:R-:W-:Y:S01]  /*11c0*/  ISETP.GT.U32.AND P1, PT, R0, 0x1, P1 ;  /* 0x000000010000780c */ /* 0x000fe20000f24070 */
[----:B------:R-:W-:Y:S01]  /*11d0*/  IMAD.MOV.U32 R0, RZ, RZ, 0x3 ;  /* 0x00000003ff007424 */ /* 0x000fe200078e00ff */
[----:B------:R-:W-:Y:S02]  /*11e0*/  SEL R4, RZ, 0x1, P2 ;  /* 0x00000001ff047807 */ /* 0x000fe40001000000 */
[----:B------:R-:W-:-:S02]  /*11f0*/  SEL R2, RZ, 0x4, P1 ;  /* 0x00000004ff027807 */ /* 0x000fc40000800000 */
[----:B------:R-:W-:Y:S02]  /*1200*/  SEL R5, RZ, 0x2, P2 ;  /* 0x00000002ff057807 */ /* 0x000fe40001000000 */
[----:B------:R-:W-:Y:S02]  /*1210*/  LOP3.LUT R3, R60, 0xfffffffe, RZ, 0xc0, !PT ;  /* 0xfffffffe3c037812 */ /* 0x000fe400078ec0ff */
[----:B------:R-:W-:Y:S02]  /*1220*/  IADD3 R5, PT, PT, R2, R5, R4 ;  /* 0x0000000502057210 */ /* 0x000fe40007ffe004 */
[----:B------:R-:W-:Y:S02]  /*1230*/  SEL R2, RZ, 0x8, P1 ;  /* 0x00000008ff027807 */ /* 0x000fe40000800000 */
[----:B------:R-:W-:-:S03]  /*1240*/  SHF.L.U32 R0, R0, R3, RZ ;  /* 0x0000000300007219 */ /* 0x000fc600000006ff */
[----:B------:R-:W-:-:S05]  /*1250*/  IMAD.IADD R2, R5, 0x1, R2 ;  /* 0x0000000105027824 */ /* 0x000fca00078e0202 */
[----:B------:R-:W-:Y:S02]  /*1260*/  PRMT R8, R2, 0x7610, R8 ;  /* 0x0000761002087816 */ /* 0x000fe40000000008 */
.L_x_17:
[----:B------:R-:W-:Y:S05]  /*1270*/  @!P0 BRA `(.L_x_18) ;  /* 0x0000000000b88947 */ /* 0x000fea0003800000 */
[----:B------:R-:W1:Y:S01]  /*1280*/  LDC.64 R4, c[0x0][0xb18] ;  /* 0x0002c600ff047b82 */ /* 0x000e620000000a00 */
[----:B------:R-:W-:-:S07]  /*1290*/  ISETP.NE.AND P0, PT, R9, 0x1, PT ;  /* 0x000000010900780c */ /* 0x000fce0003f05270 */
[----:B------:R-:W2:Y:S08]  /*12a0*/  LDC R14, c[0x0][0xb0c] ;  /* 0x0002c300ff0e7b82 */ /* 0x000eb00000000800 */
[----:B------:R-:W3:Y:S08]  /*12b0*/  LDC R13, c[0x0][0x370] ;  /* 0x0000dc00ff0d7b82 */ /* 0x000ef00000000800 */
[----:B------:R-:W4:Y:S01]  /*12c0*/  LDC R16, c[0x0][0x374] ;  /* 0x0000dd00ff107b82 */ /* 0x000f220000000800 */
[----:B-1----:R-:W-:-:S07]  /*12d0*/  ISETP.NE.AND P1, PT, R4, 0x1, PT ;  /* 0x000000010400780c */ /* 0x002fce0003f25270 */
[----:B------:R-:W3:Y:S01]  /*12e0*/  LDC.64 R6, c[0x0][0xb10] ;  /* 0x0002c400ff067b82 */ /* 0x000ee20000000a00 */
[----:B--2---:R-:W-:-:S07]  /*12f0*/  ISETP.NE.AND P2, PT, R14, 0x1, PT ;  /* 0x000000010e00780c */ /* 0x004fce0003f45270 */
[----:B------:R-:W1:Y:S08]  /*1300*/  LDC R12, c[0x0][0xb20] ;  /* 0x0002c800ff0c7b82 */ /* 0x000e700000000800 */
[----:B------:R-:W2:Y:S01]  /*1310*/  LDC.64 R2, c[0x0][0xb28] ;  /* 0x0002ca00ff027b82 */ /* 0x000ea20000000a00 */
[----:B----4-:R-:W-:-:S04]  /*1320*/  IMAD.HI.U32 R15, R16, R5, RZ ;  /* 0x00000005100f7227 */ /* 0x010fc800078e00ff */
[----:B------:R-:W-:-:S04]  /*1330*/  IMAD.HI.U32 R5, R20, R5, RZ ;  /* 0x0000000514057227 */ /* 0x000fc800078e00ff */
[----:B---3--:R-:W-:-:S04]  /*1340*/  IMAD.HI.U32 R18, R13, R6, RZ ;  /* 0x000000060d127227 */ /* 0x008fc800078e00ff */
[C---:B------:R-:W-:Y:S01]  /*1350*/  IMAD.HI.U32 R22, R11.reuse, R6, RZ ;  /* 0x000000060b167227 */ /* 0x040fe200078e00ff */
[-C--:B------:R-:W-:Y:S02]  /*1360*/  @P2 SHF.R.U32.HI R13, RZ, R7.reuse, R18 ;  /* 0x00000007ff0d2219 */ /* 0x080fe40000011612 */
[-C--:B-1----:R-:W-:Y:S02]  /*1370*/  @P1 SHF.R.U32.HI R16, RZ, R12.reuse, R15 ;  /* 0x0000000cff101219 */ /* 0x082fe4000001160f */
[----:B------:R-:W-:Y:S02]  /*1380*/  SHF.R.U32.HI R5, RZ, R12, R5 ;  /* 0x0000000cff057219 */ /* 0x000fe40000011605 */
[----:B------:R-:W-:Y:S02]  /*1390*/  SHF.R.U32.HI R22, RZ, R7, R22 ;  /* 0x00000007ff167219 */ /* 0x000fe40000011616 */
[----:B------:R-:W-:Y:S01]  /*13a0*/  SEL R5, R20, R5, !P1 ;  /* 0x0000000514057207 */ /* 0x000fe20004800000 */
[----:B--2---:R-:W-:Y:S01]  /*13b0*/  IMAD.HI.U32 R18, R16, R2, RZ ;  /* 0x0000000210127227 */ /* 0x004fe200078e00ff */
[----:B------:R-:W-:-:S02]  /*13c0*/  SEL R21, R11, R22, !P2 ;  /* 0x000000160b157207 */ /* 0x000fc40005000000 */
[----:B------:R-:W-:Y:S01]  /*13d0*/  IADD3 R7, PT, PT, -R5, RZ, RZ ;  /* 0x000000ff05077210 */ /* 0x000fe20007ffe1ff */
[----:B------:R-:W-:Y:S01]  /*13e0*/  IMAD.HI.U32 R6, R13, R2, RZ ;  /* 0x000000020d067227 */ /* 0x000fe200078e00ff */
[----:B------:R-:W-:-:S03]  /*13f0*/  @P0 SHF.R.U32.HI R16, RZ, R3, R18 ;  /* 0x00000003ff100219 */ /* 0x000fc60000011612 */
[----:B------:R-:W-:Y:S01]  /*1400*/  IMAD R7, R4, R7, R20 ;  /* 0x0000000704077224 */ /* 0x000fe200078e0214 */
[----:B------:R-:W-:Y:S01]  /*1410*/  @P0 SHF.R.U32.HI R13, RZ, R3, R6 ;  /* 0x00000003ff0d0219 */ /* 0x000fe20000011606 */
[----:B------:R-:W-:-:S04]  /*1420*/  IMAD R16, R16, R9, RZ ;  /* 0x0000000910107224 */ /* 0x000fc800078e02ff */
[----:B------:R-:W-:Y:S01]  /*1430*/  IMAD R6, R13, R9, RZ ;  /* 0x000000090d067224 */ /* 0x000fe200078e02ff */
[----:B------:R-:W-:-:S04]  /*1440*/  ISETP.GE.AND P1, PT, R5, R16, PT ;  /* 0x000000100500720c */ /* 0x000fc80003f26270 */
[----:B------:R-:W-:Y:S01]  /*1450*/  ISETP.GE.OR P1, PT, R21, R6, P1 ;  /* 0x000000061500720c */ /* 0x000fe20000f26670 */
[----:B------:R-:W-:-:S05]  /*1460*/  IMAD.HI.U32 R6, R5, R2, RZ ;  /* 0x0000000205067227 */ /* 0x000fca00078e00ff */
[----:B------:R-:W-:-:S04]  /*1470*/  SHF.R.U32.HI R6, RZ, R3, R6 ;  /* 0x00000003ff067219 */ /* 0x000fc80000011606 */
[----:B------:R-:W-:-:S03]  /*1480*/  SEL R6, R5, R6, !P0 ;  /* 0x0000000605067207 */ /* 0x000fc60004000000 */
[----:B------:R-:W-:Y:S01]  /*1490*/  @!P1 IMAD.HI.U32 R12, R21, R2, RZ ;  /* 0x00000002150c9227 */ /* 0x000fe200078e00ff */
[----:B------:R-:W-:-:S04]  /*14a0*/  IADD3 R2, PT, PT, -R6, RZ, RZ ;  /* 0x000000ff06027210 */ /* 0x000fc80007ffe1ff */
[----:B------:R-:W-:Y:S01]  /*14b0*/  @!P1 SHF.R.U32.HI R12, RZ, R3, R12 ;  /* 0x00000003ff0c9219 */ /* 0x000fe2000001160c */
[----:B------:R-:W-:-:S03]  /*14c0*/  IMAD R2, R9, R2, R5 ;  /* 0x0000000209027224 */ /* 0x000fc600078e0205 */
[----:B------:R-:W-:-:S05]  /*14d0*/  @!P1 SEL R3, R21, R12, !P0 ;  /* 0x0000000c15039207 */ /* 0x000fca0004000000 */
[--C-:B------:R-:W-:Y:S02]  /*14e0*/  @!P1 IMAD.IADD R6, R6, 0x1, -R3.reuse ;  /* 0x0000000106069824 */ /* 0x100fe400078e0a03 */
[----:B------:R-:W-:Y:S01]  /*14f0*/  @!P1 IMAD R3, R2, R13, R3 ;  /* 0x0000000d02039224 */ /* 0x000fe200078e0203 */
[----:B------:R-:W-:Y:S01]  /*1500*/  IADD3 R2, PT, PT, -R21, RZ, RZ ;  /* 0x000000ff15027210 */ /* 0x000fe20007ffe1ff */
[----:B------:R-:W-:Y:S02]  /*1510*/  @!P1 IMAD R5, R6, R9, R21 ;  /* 0x0000000906059224 */ /* 0x000fe400078e0215 */
[----:B------:R-:W-:Y:S02]  /*1520*/  @!P1 IMAD.MOV.U32 R21, RZ, RZ, R3 ;  /* 0x000000ffff159224 */ /* 0x000fe400078e0003 */
[----:B------:R-:W-:Y:S02]  /*1530*/  IMAD R2, R14, R2, R11 ;  /* 0x000000020e027224 */ /* 0x000fe400078e020b */
[----:B------:R-:W-:-:S02]  /*1540*/  IMAD R20, R5, R4, R7 ;  /* 0x0000000405147224 */ /* 0x000fc400078e0207 */
[----:B------:R-:W-:Y:S02]  /*1550*/  IMAD R21, R21, R14, R2 ;  /* 0x0000000e15157224 */ /* 0x000fe400078e0202 */
.L_x_18:
[----:B------:R-:W-:Y:S05]  /*1560*/  BRA.U UP0, `(.L_x_19) ;  /* 0x0000000100407547 */ /* 0x000fea000b800000 */
[----:B------:R-:W1:Y:S08]  /*1570*/  LDC.64 R4, c[0x0][0xb10] ;  /* 0x0002c400ff047b82 */ /* 0x000e700000000a00 */
[----:B------:R-:W2:Y:S08]  /*1580*/  LDC.64 R2, c[0x0][0xb18] ;  /* 0x0002c600ff027b82 */ /* 0x000eb00000000a00 */
[----:B------:R-:W3:Y:S08]  /*1590*/  LDC R6, c[0x0][0xb20] ;  /* 0x0002c800ff067b82 */ /* 0x000ef00000000800 */
[----:B------:R-:W4:Y:S01]  /*15a0*/  LDC R12, c[0x0][0xb0c] ;  /* 0x0002c300ff0c7b82 */ /* 0x000f220000000800 */
[----:B-1----:R-:W-:-:S05]  /*15b0*/  IMAD.HI.U32 R4, R21, R4, RZ ;  /* 0x0000000415047227 */ /* 0x002fca00078e00ff */
[----:B------:R-:W-:Y:S01]  /*15c0*/  SHF.R.U32.HI R4, RZ, R5, R4 ;  /* 0x00000005ff047219 */ /* 0x000fe20000011604 */
[----:B--2---:R-:W-:Y:S01]  /*15d0*/  IMAD.HI.U32 R3, R20, R3, RZ ;  /* 0x0000000314037227 */ /* 0x004fe200078e00ff */
[----:B------:R-:W-:-:S04]  /*15e0*/  ISETP.NE.AND P0, PT, R2, 0x1, PT ;  /* 0x000000010200780c */ /* 0x000fc80003f05270 */
[----:B---3--:R-:W-:-:S04]  /*15f0*/  SHF.R.U32.HI R3, RZ, R6, R3 ;  /* 0x00000006ff037219 */ /* 0x008fc80000011603 */
[----:B------:R-:W-:Y:S02]  /*1600*/  SEL R3, R20, R3, !P0 ;  /* 0x0000000314037207 */ /* 0x000fe40004000000 */
[----:B----4-:R-:W-:-:S04]  /*1610*/  ISETP.NE.AND P1, PT, R12, 0x1, PT ;  /* 0x000000010c00780c */ /* 0x010fc80003f25270 */
[----:B------:R-:W-:-:S05]  /*1620*/  SEL R6, R21, R4, !P1 ;  /* 0x0000000415067207 */ /* 0x000fca0004800000 */
[----:B------:R-:W-:Y:S02]  /*1630*/  IMAD.IADD R4, R3, 0x1, -R6 ;  /* 0x0000000103047824 */ /* 0x000fe400078e0a06 */
[----:B------:R-:W-:Y:S02]  /*1640*/  IMAD.IADD R3, R6, 0x1, -R3 ;  /* 0x0000000106037824 */ /* 0x000fe400078e0a03 */
[----:B------:R-:W-:Y:S02]  /*1650*/  IMAD R21, R4, R12, R21 ;  /* 0x0000000c04157224 */ /* 0x000fe400078e0215 */
[----:B------:R-:W-:Y:S02]  /*1660*/  IMAD R20, R3, R2, R20 ;  /* 0x0000000203147224 */ /* 0x000fe400078e0214 */
.L_x_19:
[----:B------:R-:W-:Y:S05]  /*1670*/  BRA.U !UP2, `(.L_x_20) ;  /* 0x000000010a0c7547 */ /* 0x000fea000b800000 */
[----:B------:R-:W-:Y:S01]  /*1680*/  UCGABAR_WAIT ;  /* 0x0000000000007dc7 */ /* 0x000fe20008000000 */
[----:B------:R-:W-:Y:S01]  /*1690*/  CCTL.IVALL ;  /* 0x00000000ff00798f */ /* 0x000fe20002000000 */
[----:B------:R-:W-:Y:S05]  /*16a0*/  BRA `(.L_x_21) ;  /* 0x0000000000047947 */ /* 0x000fea0003800000 */
.L_x_20:
[----:B------:R-:W-:Y:S06]  /*16b0*/  BAR.SYNC.DEFER_BLOCKING 0x0 ;  /* 0x0000000000007b1d */ /* 0x000fec0000010000 */
.L_x_21:
[----:B------:R-:W-:Y:S05]  /*16c0*/  BRA.U UP3, `(.L_x_22) ;  /* 0x00000015030c7547 */ /* 0x000fea000b800000 */
[----:B------:R-:W1:Y:S01]  /*16d0*/  LDCU UR13, c[0x0][0x38c] ;  /* 0x00007180ff0d77ac */ /* 0x000e620008000800 */
[----:B------:R-:W2:Y:S01]  /*16e0*/  LDC R9, c[0x0][0x370] ;  /* 0x0000dc00ff097b82 */ /* 0x000ea20000000800 */
[----:B------:R-:W-:Y:S01]  /*16f0*/  IMAD.SHL.U32 R16, R11, 0x40, RZ ;  /* 0x000000400b107824 */ /* 0x000fe200078e00ff */
[----:B------:R-:W-:Y:S01]  /*1700*/  PLOP3.LUT P1, PT, PT, PT, UP5, 0x80, 0x8 ;  /* 0x000000000008781c */ /* 0x000fe20003f2f058 */
[----:B------:R-:W-:Y:S01]  /*1710*/  HFMA2 R12, -RZ, RZ, 0, 0 ;  /* 0x00000000ff0c7431 */ /* 0x000fe200000001ff */
[----:B------:R-:W-:Y:S01]  /*1720*/  UISETP.NE.AND UP1, UPT, UR10, URZ, UPT ;  /* 0x000000ff0a00728c */ /* 0x000fe2000bf25270 */
[----:B------:R-:W-:Y:S01]  /*1730*/  ISETP.NE.AND P4, PT, R10, RZ, P5 ;  /* 0x000000ff0a00720c */ /* 0x000fe20002f85270 */
[----:B------:R-:W-:Y:S01]  /*1740*/  IMAD.MOV.U32 R15, RZ, RZ, 0x1 ;  /* 0x00000001ff0f7424 */ /* 0x000fe200078e00ff */
[----:B------:R-:W-:Y:S01]  /*1750*/  PLOP3.LUT P1, PT, P1, PT, PT, 0x8, 0x80 ;  /* 0x000000000080781c */ /* 0x000fe20000f2e170 */
[----:B------:R-:W3:Y:S01]  /*1760*/  LDC R0, c[0x0][0x374] ;  /* 0x0000dd00ff007b82 */ /* 0x000ee20000000800 */
[----:B------:R-:W-:Y:S01]  /*1770*/  IMAD.MOV.U32 R14, RZ, RZ, RZ ;  /* 0x000000ffff0e7224 */ /* 0x000fe200078e00ff */
[----:B------:R-:W-:Y:S01]  /*1780*/  MOV R8, 0x1 ;  /* 0x0000000100087802 */ /* 0x000fe20000000f00 */
[----:B------:R-:W-:Y:S01]  /*1790*/  IMAD.MOV.U32 R10, RZ, RZ, RZ ;  /* 0x000000ffff0a7224 */ /* 0x000fe200078e00ff */
[----:B------:R-:W-:Y:S01]  /*17a0*/  LOP3.LUT R16, R16, 0x40, RZ, 0xc0, !PT ;  /* 0x0000004010107812 */ /* 0x000fe200078ec0ff */
[----:B------:R-:W4:Y:S01]  /*17b0*/  LDCU.64 UR22, c[0x0][0x348] ;  /* 0x00006900ff1677ac */ /* 0x000f220008000a00 */
[----:B-1----:R-:W-:-:S02]  /*17c0*/  UIADD3 UR8, UPT, UPT, UR13, 0x3f, URZ ;  /* 0x0000003f0d087890 */ /* 0x002fc4000fffe0ff */
[----:B------:R-:W-:Y:S02]  /*17d0*/  USEL UR25, UR6, 0x2, UP1 ;  /* 0x0000000206197887 */ /* 0x000fe40008800000 */
[----:B------:R-:W-:Y:S01]  /*17e0*/  USHF.R.S32.HI UR15, URZ, 0x1f, UR8 ;  /* 0x0000001fff0f7899 */ /* 0x000fe20008011408 */
[----:B------:R-:W-:-:S03]  /*17f0*/  UMOV UR26, URZ ;  /* 0x000000ff001a7c82 */ /* 0x000fc60008000000 */
[----:B------:R-:W-:Y:S02]  /*1800*/  ULEA.HI UR15, UR15, UR8, URZ, 0x6 ;  /* 0x000000080f0f7291 */ /* 0x000fe4000f8f30ff */
[----:B------:R-:W-:Y:S02]  /*1810*/  UIADD3 UR8, UPT, UPT, UR13, -0x1, URZ ;  /* 0xffffffff0d087890 */ /* 0x000fe4000fffe0ff */
[----:B------:R-:W-:Y:S02]  /*1820*/  USHF.R.S32.HI UR15, URZ, 0x6, UR15 ;  /* 0x00000006ff0f7899 */ /* 0x000fe4000801140f */
[----:B------:R-:W-:Y:S02]  /*1830*/  UISETP.GE.U32.AND UP2, UPT, UR8, -0x7f, UPT ;  /* 0xffffff810800788c */ /* 0x000fe4000bf46070 */
[----:B------:R-:W-:Y:S02]  /*1840*/  UISETP.LT.U32.AND UP0, UPT, UR15, 0x6, UPT ;  /* 0x000000060f00788c */ /* 0x000fe4000bf01070 */
[----:B------:R-:W-:-:S02]  /*1850*/  UIADD3 UR13, UPT, UPT, UR13, 0x7e, URZ ;  /* 0x0000007e0d0d7890 */ /* 0x000fc4000fffe0ff */
[----:B------:R-:W-:-:S04]  /*1860*/  USEL UR14, UR15, 0x6, UP0 ;  /* 0x000000060f0e7887 */ /* 0x000fc80008000000 */
[----:B------:R-:W-:Y:S02]  /*1870*/  UIADD3 UR24, UPT, UPT, UR14, -0x1, URZ ;  /* 0xffffffff0e187890 */ /* 0x000fe4000fffe0ff */
[----:B------:R-:W-:Y:S02]  /*1880*/  @UP2 UIADD3 UR24, UPT, UPT, UR14, URZ, URZ ;  /* 0x000000ff0e182290 */ /* 0x000fe4000fffe0ff */
[----:B------:R-:W-:Y:S02]  /*1890*/  UIADD3 UR27, UPT, UPT, UR15, -UR14, URZ ;  /* 0x8000000e0f1b7290 */ /* 0x000fe4000fffe0ff */
[----:B------:R-:W-:Y:S02]  /*18a0*/  UIADD3 UR21, UPT, UPT, UR24, 0x1, URZ ;  /* 0x0000000118157890 */ /* 0x000fe4000fffe0ff */
[----:B--2-4-:R-:W-:-:S12]  /*18b0*/  UIADD3 UR24, UPT, UPT, -UR24, URZ, URZ ;  /* 0x000000ff18187290 */ /* 0x014fd8000fffe1ff */
.L_x_42:
[----:B------:R-:W-:Y:S01]  /*18c0*/  UISETP.NE.AND UP0, UPT, UR37, URZ, UPT ;  /* 0x000000ff2500728c */ /* 0x000fe2000bf05270 */
[----:B------:R-:W1:Y:S08]  /*18d0*/  S2UR UR37, SR_CgaCtaId ;  /* 0x00000000002579c3 */ /* 0x000e700000008800 */
[----:B------:R-:W-:Y:S05]  /*18e0*/  BRA.U UP0, `(.L_x_23) ;  /* 0x0000000100347547 */ /* 0x000fea000b800000 */
[----:B------:R-:W2:Y:S01]  /*18f0*/  S2R R2, SR_CgaCtaId ;  /* 0x0000000000027919 */ /* 0x000ea20000008800 */
[----:B------:R-:W-:-:S04]  /*1900*/  MOV R3, 0x400 ;  /* 0x0000040000037802 */ /* 0x000fc80000000f00 */
[----:B--2---:R-:W-:Y:S02]  /*1910*/  LEA R3, R2, R3, 0x18 ;  /* 0x0000000302037211 */ /* 0x004fe400078ec0ff */
[----:B------:R-:W-:-:S03]  /*1920*/  SHF.L.U32 R2, R8, 0x1f, RZ ;  /* 0x0000001f08027819 */ /* 0x000fc600000006ff */
[----:B------:R-:W-:-:S04]  /*1930*/  IMAD R3, R10, 0x8, R3 ;  /* 0x000000080a037824 */ /* 0x000fc800078e0203 */
[----:B------:R-:W2:Y:S02]  /*1940*/  SYNCS.PHASECHK.TRANS64.TRYWAIT P0, [R3+URZ+0x120], R2 ;  /* 0x00012002030075a7 */ /* 0x000ea400080011ff */
[----:B--2---:R-:W-:Y:S05]  /*1950*/  @!P0 BRA `(.L_x_24) ;  /* 0x0000007000608947 */ /* 0x004fea0003800000 */
.L_x_151:
[----:B------:R-:W-:Y:S01]  /*1960*/  VIADD R10, R10, 0x1 ;  /* 0x000000010a0a7836 */ /* 0x000fe20000000000 */
[----:B------:R2:W-:Y:S04]  /*1970*/  SYNCS.ARRIVE.TRANS64.A1T0 RZ, [R3+URZ+0x110], RZ ;  /* 0x000110ff03ff79a7 */ /* 0x0005e800081000ff */
[----:B------:R-:W-:-:S04]  /*1980*/  ISETP.NE.AND P0, PT, R10, 0x2, PT ;  /* 0x000000020a00780c */ /* 0x000fc80003f05270 */
[----:B------:R-:W-:Y:S02]  /*1990*/  SEL R10, R10, RZ, P0 ;  /* 0x000000ff0a0a7207 */ /* 0x000fe40000000000 */
[----:B--2---:R-:W-:-:S04]  /*19a0*/  SEL R3, RZ, 0x1, P0 ;  /* 0x00000001ff037807 */ /* 0x004fc80000000000 */
[----:B------:R-:W-:-:S07]  /*19b0*/  LOP3.LUT R8, R8, R3, RZ, 0x3c, !PT ;  /* 0x0000000308087212 */ /* 0x000fce00078e3cff */
.L_x_23:
[----:B------:R-:W-:Y:S01]  /*19c0*/  UMOV UR6, 0x400 ;  /* 0x0000040000067882 */ /* 0x000fe20000000000 */
[----:B------:R-:W-:Y:S01]  /*19d0*/  LEA.HI R3, R21, R21, RZ, 0x1 ;  /* 0x0000001515037211 */ /* 0x000fe200078f08ff */
[----:B-1----:R-:W-:Y:S01]  /*19e0*/  ULEA UR6, UR37, UR6, 0x18 ;  /* 0x0000000625067291 */ /* 0x002fe2000f8ec0ff */
[----:B------:R-:W-:Y:S01]  /*19f0*/  SHF.L.U32 R2, R15, 0x1f, RZ ;  /* 0x0000001f0f027819 */ /* 0x000fe200000006ff */
[----:B------:R-:W-:Y:S01]  /*1a00*/  UISETP.GE.U32.AND UP0, UPT, UR13, 0x7f, UPT ;  /* 0x0000007f0d00788c */ /* 0x000fe2000bf06070 */
[C---:B------:R-:W-:Y:S01]  /*1a10*/  R2UR UR9, R16.reuse ;  /* 0x00000000100972ca */ /* 0x040fe200000e0000 */
[----:B------:R-:W-:Y:S01]  /*1a20*/  ULEA UR8, UR26, UR6, 0x3 ;  /* 0x000000061a087291 */ /* 0x000fe2000f8e18ff */
[----:B------:R-:W-:Y:S01]  /*1a30*/  IMAD.SHL.U32 R3, R3, 0x40, RZ ;  /* 0x0000004003037824 */ /* 0x000fe200078e00ff */
[----:B------:R-:W-:Y:S01]  /*1a40*/  R2UR UR10, R16 ;  /* 0x00000000100a72ca */ /* 0x000fe200000e0000 */
[----:B------:R-:W-:-:S03]  /*1a50*/  UMOV UR28, URZ ;  /* 0x000000ff001c7c82 */ /* 0x000fc60008000000 */
[----:B------:R-:W-:-:S03]  /*1a60*/  R2UR UR35, R3 ;  /* 0x00000000032372ca */ /* 0x000fc600000e0000 */
[----:B------:R1:W2:Y:S01]  /*1a70*/  SYNCS.PHASECHK.TRANS64.TRYWAIT P0, [UR8+0x30], R2 ;  /* 0x00003002ff0075a7 */ /* 0x0002a20008001108 */
[----:B------:R-:W-:-:S09]  /*1a80*/  R2UR UR8, R20 ;  /* 0x00000000140872ca */ /* 0x000fd200000e0000 */
[----:B------:R-:W-:-:S04]  /*1a90*/  ULOP3.LUT UR35, UR9, 0xffffff80, UR35, 0xf8, !UPT ;  /* 0xffffff8009237892 */ /* 0x000fc8000f8ef823 */
[----:B------:R-:W-:Y:S01]  /*1aa0*/  ULEA UR10, UR8, UR10, 0x7 ;  /* 0x0000000a080a7291 */ /* 0x000fe2000f8e38ff */
[----:B------:R-:W-:Y:S11]  /*1ab0*/  BRA.U !UP0, `(.L_x_25) ;  /* 0x0000000108cc7547 */ /* 0x000ff6000b800000 */
[----:B------:R-:W-:Y:S01]  /*1ac0*/  UMOV UR16, UR24 ;  /* 0x0000001800107c82 */ /* 0x000fe20008000000 */
[----:B------:R-:W-:Y:S01]  /*1ad0*/  UMOV UR20, UR26 ;  /* 0x0000001a00147c82 */ /* 0x000fe20008000000 */
[----:B------:R-:W-:Y:S01]  /*1ae0*/  UMOV UR34, URZ ;  /* 0x000000ff00227c82 */ /* 0x000fe20008000000 */
[----:B------:R-:W-:-:S05]  /*1af0*/  UMOV UR11, UR5 ;  /* 0x00000005000b7c82 */ /* 0x000fca0008000000 */
.L_x_31:
[----:B------:R-:W-:Y:S01]  /*1b00*/  ULEA UR33, UR20, UR6, 0x3 ;  /* 0x0000000614217291 */ /* 0x000fe2000f8e18ff */
[----:B------:R-:W-:Y:S01]  /*1b10*/  @P5 MOV R3, 0x8000 ;  /* 0x0000800000035802 */ /* 0x000fe20000000f00 */
[----:B-12-4-:R-:W-:Y:S10]  /*1b20*/  @P0 BRA `(.L_x_26) ;  /* 0x00000000000c0947 */ /* 0x016ff40003800000 */
[----:B------:R-:W-:-:S04]  /*1b30*/  SHF.L.U32 R5, R15, 0x1f, RZ ;  /* 0x0000001f0f057819 */ /* 0x000fc800000006ff */
[----:B------:R-:W2:Y:S02]  /*1b40*/  SYNCS.PHASECHK.TRANS64.TRYWAIT P0, [UR33+0x30], R5 ;  /* 0x00003005ff0075a7 */ /* 0x000ea40008001121 */
[----:B--2---:R-:W-:Y:S05]  /*1b50*/  @!P0 BRA `(.L_x_27) ;  /* 0x0000006c00f48947 */ /* 0x004fea0003800000 */
.L_x_26:
[----:B------:R2:W-:Y:S01]  /*1b60*/  @P5 SYNCS.ARRIVE.TRANS64 RZ, [UR33], R3 ;  /* 0x00000003ffff59a7 */ /* 0x0005e20008000021 */
[----:B------:R-:W-:Y:S02]  /*1b70*/  ULOP3.LUT UR8, UR25, 0x2, URZ, 0xfc, !UPT ;  /* 0x0000000219087892 */ /* 0x000fe4000f8efcff */
[----:B------:R-:W-:Y:S02]  /*1b80*/  UIADD3 UR16, UPT, UPT, UR16, 0x1, URZ ;  /* 0x0000000110107890 */ /* 0x000fe4000fffe0ff */
[----:B------:R-:W-:Y:S02]  /*1b90*/  UISETP.NE.AND UP0, UPT, UR8, 0x2, UPT ;  /* 0x000000020800788c */ /* 0x000fe4000bf05270 */
[----:B------:R-:W-:-:S07]  /*1ba0*/  UISETP.NE.AND UP2, UPT, UR16, 0x1, UPT ;  /* 0x000000011000788c */ /* 0x000fce000bf45270 */
[----:B------:R-:W-:Y:S05]  /*1bb0*/  BRA.U UP0, `(.L_x_28) ;  /* 0x0000000100047547 */ /* 0x000fea000b800000 */
[----:B------:R-:W-:Y:S05]  /*1bc0*/  BPT.TRAP 0x1 ;  /* 0x000000040000795c */ /* 0x000fea0000300000 */
.L_x_28:
[----:B------:R-:W-:Y:S04]  /*1bd0*/  BSSY.RECONVERGENT B0, `(.L_x_29) ;  /* 0x0000003000007945 */ /* 0x000fe80003800200 */
[----:B------:R-:W-:Y:S05]  /*1be0*/  @!P4 BRA `(.L_x_30) ;  /* 0x000000000004c947 */ /* 0x000fea0003800000 */
[----:B------:R-:W-:Y:S05]  /*1bf0*/  BPT.TRAP 0x1 ;  /* 0x000000040000795c */ /* 0x000fea0000300000 */
.L_x_30:
[----:B------:R-:W-:Y:S05]  /*1c00*/  BSYNC.RECONVERGENT B0 ;  /* 0x0000000000007941 */ /* 0x000fea0003800200 */
.L_x_29:
[----:B------:R-:W-:Y:S02]  /*1c10*/  UIADD3 UR26, UPT, UPT, UR20, 0x1, URZ ;  /* 0x00000001141a7890 */ /* 0x000fe4000fffe0ff */
[----:B------:R-:W-:Y:S02]  /*1c20*/  ULEA UR32, UR20, UR6, 0xd ;  /* 0x0000000614207291 */ /* 0x000fe4000f8e68ff */
[----:B------:R-:W-:Y:S02]  /*1c30*/  UISETP.NE.AND UP0, UPT, UR26, 0x6, UPT ;  /* 0x000000061a00788c */ /* 0x000fe4000bf05270 */
[----:B------:R-:W-:Y:S02]  /*1c40*/  UIADD3 UR38, UP1, UPT, UR22, 0x80, URZ ;  /* 0x0000008016267890 */ /* 0x000fe4000ff3e0ff */
[----:B------:R-:W-:Y:S02]  /*1c50*/  USEL UR9, URZ, 0x1, UP0 ;  /* 0x00000001ff097887 */ /* 0x000fe40008000000 */
[----:B------:R-:W-:-:S02]  /*1c60*/  USEL UR26, UR26, URZ, UP0 ;  /* 0x000000ff1a1a7287 */ /* 0x000fc40008000000 */
[----:B------:R-:W-:Y:S02]  /*1c70*/  UIADD3 UR30, UP0, UPT, UR22, 0x180, URZ ;  /* 0x00000180161e7890 */ /* 0x000fe4000ff1e0ff */
[----:B------:R-:W-:Y:S01]  /*1c80*/  ULEA UR8, UR26, UR6, 0x3 ;  /* 0x000000061a087291 */ /* 0x000fe2000f8e18ff */
[----:B------:R-:W-:Y:S01]  /*1c90*/  LOP3.LUT R15, R15, UR9, RZ, 0x3c, !PT ;  /* 0x000000090f0f7c12 */ /* 0x000fe2000f8e3cff */
[----:B------:R-:W-:Y:S02]  /*1ca0*/  ULOP3.LUT UR33, UR33, 0xfefffff8, URZ, 0xc0, !UPT ;  /* 0xfefffff821217892 */ /* 0x000fe4000f8ec0ff */
[----:B------:R-:W-:Y:S01]  /*1cb0*/  UIADD3.X UR39, UPT, UPT, URZ, UR23, URZ, UP1, !UPT ;  /* 0x00000017ff277290 */ /* 0x000fe20008ffe4ff */
[----:B-1----:R-:W-:Y:S01]  /*1cc0*/  SHF.L.U32 R2, R15, 0x1f, RZ ;  /* 0x0000001f0f027819 */ /* 0x002fe200000006ff */
[----:B------:R-:W-:Y:S02]  /*1cd0*/  UIADD3 UR32, UPT, UPT, UR32, 0x4300, URZ ;  /* 0x0000430020207890 */ /* 0x000fe4000fffe0ff */
[----:B------:R-:W-:Y:S01]  /*1ce0*/  UIADD3.X UR31, UPT, UPT, URZ, UR23, URZ, UP0, !UPT ;  /* 0x00000017ff1f7290 */ /* 0x000fe200087fe4ff */
[----:B------:R4:W1:Y:S01]  /*1cf0*/  SYNCS.PHASECHK.TRANS64.TRYWAIT P0, [UR8+0x30], R2 ;  /* 0x00003002ff0075a7 */ /* 0x0008620008001108 */
[----:B------:R-:W-:-:S02]  /*1d00*/  ULEA UR8, UR20, UR7, 0xc ;  /* 0x0000000714087291 */ /* 0x000fc4000f8e60ff */
[----:B------:R-:W-:Y:S02]  /*1d10*/  UPRMT UR17, URZ, 0x5410, UR4 ;  /* 0x00005410ff117896 */ /* 0x000fe40008000004 */
[----:B------:R-:W-:Y:S01]  /*1d20*/  ULEA UR8, UR8, UR6, 0x1 ;  /* 0x0000000608087291 */ /* 0x000fe2000f8e08ff */
[----:B------:R-:W-:Y:S01]  /*1d30*/  UMOV UR18, 0x0 ;  /* 0x0000000000127882 */ /* 0x000fe20000000000 */
[----:B------:R-:W-:Y:S02]  /*1d40*/  UMOV UR19, 0x10000000 ;  /* 0x1000000000137882 */ /* 0x000fe40000000000 */
[----:B------:R-:W-:Y:S01]  /*1d50*/  UIADD3 UR8, UPT, UPT, UR8, 0x10300, URZ ;  /* 0x0001030008087890 */ /* 0x000fe2000fffe0ff */
[----:B------:R2:W-:Y:S01]  /*1d60*/  UTMALDG.3D.2CTA [UR32], [UR38], desc[UR18] ;  /* 0x00001220260075b4 */ /* 0x0005e20008211000 */
[----:B------:R-:W-:Y:S01]  /*1d70*/  UMOV UR12, UR36 ;  /* 0x00000024000c7c82 */ /* 0x000fe20008000000 */
[----:B------:R-:W-:Y:S01]  /*1d80*/  UMOV UR9, UR33 ;  /* 0x0000002100097c82 */ /* 0x000fe20008000000 */
[----:B------:R-:W-:Y:S01]  /*1d90*/  UMOV UR28, UR21 ;  /* 0x00000015001c7c82 */ /* 0x000fe20008000000 */
[----:B------:R-:W-:-:S04]  /*1da0*/  UMOV UR20, UR26 ;  /* 0x0000001a00147c82 */ /* 0x000fc80008000000 */
[----:B------:R3:W-:Y:S01]  /*1db0*/  UTMALDG.3D.MULTICAST.2CTA [UR8], [UR30], UR17, desc[UR18] ;  /* 0x000012081e0073b4 */ /* 0x0007e20008211811 */
[----:B--2---:R-:W-:Y:S02]  /*1dc0*/  UIADD3 UR34, UPT, UPT, UR34, 0x40, URZ ;  /* 0x0000004022227890 */ /* 0x004fe4000fffe0ff */
[----:B---3--:R-:W-:Y:S01]  /*1dd0*/  UIADD3 UR11, UPT, UPT, UR11, 0x40, URZ ;  /* 0x000000400b0b7890 */ /* 0x008fe2000fffe0ff */
[----:B------:R-:W-:Y:S11]  /*1de0*/  BRA.U UP2, `(.L_x_31) ;  /* 0xfffffffd02447547 */ /* 0x000ff6000b83ffff */
.L_x_25:
[----:B------:R-:W-:Y:S01]  /*1df0*/  ULEA UR8, UR26, UR6, 0x3 ;  /* 0x000000061a087291 */ /* 0x000fe2000f8e18ff */
[----:B-1--4-:R-:W-:Y:S01]  /*1e00*/  SHF.L.U32 R2, R15, 0x1f, RZ ;  /* 0x0000001f0f027819 */ /* 0x012fe200000006ff */
[----:B------:R-:W-:Y:S01]  /*1e10*/  @!P1 SYNCS.ARRIVE.TRANS64.A1T0 RZ, [UR6+0xa8], RZ ;  /* 0x0000a8ffffff99a7 */ /* 0x000fe20008100006 */
[----:B------:R-:W-:-:S06]  /*1e20*/  UISETP.GT.AND UP0, UPT, UR15, UR14, UPT ;  /* 0x0000000e0f00728c */ /* 0x000fcc000bf04270 */
[----:B--2---:R1:W2:Y:S03]  /*1e30*/  SYNCS.PHASECHK.TRANS64.TRYWAIT P0, [UR8+0x30], R2 ;  /* 0x00003002ff0075a7 */ /* 0x0042a60008001108 */
[----:B------:R-:W-:Y:S05]  /*1e40*/  BRA.U !UP0, `(.L_x_32) ;  /* 0x0000000108c87547 */ /* 0x000fea000b800000 */
[----:B------:R-:W-:Y:S01]  /*1e50*/  UIADD3 UR30, UPT, UPT, UR27, UR28, URZ ;  /* 0x0000001c1b1e7290 */ /* 0x000fe2000fffe0ff */
[----:B------:R-:W-:-:S11]  /*1e60*/  UMOV UR31, UR26 ;  /* 0x0000001a001f7c82 */ /* 0x000fd60008000000 */
.L_x_38:
[----:B------:R-:W-:Y:S01]  /*1e70*/  ULEA UR17, UR31, UR6, 0x3 ;  /* 0x000000061f117291 */ /* 0x000fe2000f8e18ff */
[----:B--2---:R-:W-:Y:S01]  /*1e80*/  @P5 MOV R3, 0x8000 ;  /* 0x0000800000035802 */ /* 0x004fe20000000f00 */
[----:B-12---:R-:W-:Y:S10]  /*1e90*/  @P0 BRA `(.L_x_33) ;  /* 0x00000000000c0947 */ /* 0x006ff40003800000 */
[----:B------:R-:W-:-:S04]  /*1ea0*/  SHF.L.U32 R5, R15, 0x1f, RZ ;  /* 0x0000001f0f057819 */ /* 0x000fc800000006ff */
[----:B------:R-:W2:Y:S02]  /*1eb0*/  SYNCS.PHASECHK.TRANS64.TRYWAIT P0, [UR17+0x30], R5 ;  /* 0x00003005ff0075a7 */ /* 0x000ea40008001111 */
[----:B--2---:R-:W-:Y:S05]  /*1ec0*/  @!P0 BRA `(.L_x_34) ;  /* 0x0000006c00308947 */ /* 0x004fea0003800000 */
.L_x_33:
[----:B------:R2:W-:Y:S01]  /*1ed0*/  @P5 SYNCS.ARRIVE.TRANS64 RZ, [UR17], R3 ;  /* 0x00000003ffff59a7 */ /* 0x0005e20008000011 */
[----:B------:R-:W-:-:S04]  /*1ee0*/  ULOP3.LUT UR8, UR25, 0x2, URZ, 0xfc, !UPT ;  /* 0x0000000219087892 */ /* 0x000fc8000f8efcff */
[----:B------:R-:W-:-:S09]  /*1ef0*/  UISETP.NE.AND UP0, UPT, UR8, 0x2, UPT ;  /* 0x000000020800788c */ /* 0x000fd2000bf05270 */
[----:B------:R-:W-:Y:S05]  /*1f00*/  BRA.U UP0, `(.L_x_35) ;  /* 0x0000000100047547 */ /* 0x000fea000b800000 */
[----:B------:R-:W-:Y:S05]  /*1f10*/  BPT.TRAP 0x1 ;  /* 0x000000040000795c */ /* 0x000fea0000300000 */
.L_x_35:
[----:B------:R-:W-:Y:S04]  /*1f20*/  BSSY.RECONVERGENT B0, `(.L_x_36) ;  /* 0x0000003000007945 */ /* 0x000fe80003800200 */
[----:B------:R-:W-:Y:S05]  /*1f30*/  @!P4 BRA `(.L_x_37) ;  /* 0x000000000004c947 */ /* 0x000fea0003800000 */
[----:B------:R-:W-:Y:S05]  /*1f40*/  BPT.TRAP 0x1 ;  /* 0x000000040000795c */ /* 0x000fea0000300000 */
.L_x_37:
[----:B------:R-:W-:Y:S05]  /*1f50*/  BSYNC.RECONVERGENT B0 ;  /* 0x0000000000007941 */ /* 0x000fea0003800200 */
.L_x_36:
        /* <DEDUP_REMOVED lines=9> */
[----:B------:R-:W-:Y:S02]  /*1ff0*/  USHF.L.U32 UR18, UR28, 0x6, URZ ;  /* 0x000000061c127899 */ /* 0x000fe400080006ff */
[----:B------:R-:W-:Y:S01]  /*2000*/  ULOP3.LUT UR17, UR17, 0xfefffff8, URZ, 0xc0, !UPT ;  /* 0xfefffff811117892 */ /* 0x000fe2000f8ec0ff */
[----:B-1----:R-:W-:Y:S01]  /*2010*/  SHF.L.U32 R2, R15, 0x1f, RZ ;  /* 0x0000001f0f027819 */ /* 0x002fe200000006ff */
[----:B------:R-:W-:Y:S02]  /*2020*/  UIADD3.X UR41, UPT, UPT, URZ, UR23, URZ, UP1, !UPT ;  /* 0x00000017ff297290 */ /* 0x000fe40008ffe4ff */
[----:B------:R-:W-:Y:S01]  /*2030*/  UIADD3 UR16, UPT, UPT, UR16, 0x4300, URZ ;  /* 0x0000430010107890 */ /* 0x000fe2000fffe0ff */
[----:B------:R4:W1:Y:S01]  /*2040*/  SYNCS.PHASECHK.TRANS64.TRYWAIT P0, [UR8+0x30], R2 ;  /* 0x00003002ff0075a7 */ /* 0x0008620008001108 */
[----:B------:R-:W-:-:S02]  /*2050*/  ULEA UR8, UR31, UR7, 0xc ;  /* 0x000000071f087291 */ /* 0x000fc4000f8e60ff */
[----:B------:R-:W-:Y:S02]  /*2060*/  UIADD3 UR11, UPT, UPT, UR5, UR18, URZ ;  /* 0x00000012050b7290 */ /* 0x000fe4000fffe0ff */
[----:B------:R-:W-:Y:S02]  /*2070*/  ULEA UR8, UR8, UR6, 0x1 ;  /* 0x0000000608087291 */ /* 0x000fe4000f8e08ff */
[----:B------:R-:W-:Y:S02]  /*2080*/  UPRMT UR29, URZ, 0x5410, UR4 ;  /* 0x00005410ff1d7896 */ /* 0x000fe40008000004 */
[----:B------:R-:W-:Y:S02]  /*2090*/  UIADD3 UR8, UPT, UPT, UR8, 0x10300, URZ ;  /* 0x0001030008087890 */ /* 0x000fe4000fffe0ff */
[----:B------:R-:W-:Y:S01]  /*20a0*/  UIADD3.X UR39, UPT, UPT, URZ, UR23, URZ, UP0, !UPT ;  /* 0x00000017ff277290 */ /* 0x000fe200087fe4ff */
[----:B------:R-:W-:Y:S01]  /*20b0*/  UMOV UR32, 0x0 ;  /* 0x0000000000207882 */ /* 0x000fe20000000000 */
[----:B------:R-:W-:Y:S01]  /*20c0*/  UMOV UR33, 0x10000000 ;  /* 0x1000000000217882 */ /* 0x000fe20000000000 */
[----:B------:R-:W-:Y:S01]  /*20d0*/  UMOV UR19, UR35 ;  /* 0x0000002300137c82 */ /* 0x000fe20008000000 */
[----:B------:R-:W-:Y:S01]  /*20e0*/  UMOV UR20, UR36 ;  /* 0x0000002400147c82 */ /* 0x000fe20008000000 */
[----:B------:R-:W-:Y:S01]  /*20f0*/  UMOV UR12, UR36 ;  /* 0x00000024000c7c82 */ /* 0x000fe20008000000 */
[----:B------:R-:W-:Y:S01]  /*2100*/  UMOV UR9, UR17 ;  /* 0x0000001100097c82 */ /* 0x000fe20008000000 */
[----:B------:R4:W-:Y:S01]  /*2110*/  UTMALDG.3D.2CTA [UR16], [UR40], desc[UR32] ;  /* 0x00002010280075b4 */ /* 0x0009e20008211000 */
[----:B------:R-:W-:Y:S01]  /*2120*/  UIADD3 UR28, UPT, UPT, UR28, 0x1, URZ ;  /* 0x000000011c1c7890 */ /* 0x000fe2000fffe0ff */
[----:B------:R-:W-:-:S03]  /*2130*/  UMOV UR31, UR26 ;  /* 0x0000001a001f7c82 */ /* 0x000fc60008000000 */
[----:B------:R-:W-:Y:S01]  /*2140*/  UISETP.NE.AND UP0, UPT, UR28, UR30, UPT ;  /* 0x0000001e1c00728c */ /* 0x000fe2000bf05270 */
[----:B------:R4:W-:Y:S08]  /*2150*/  UTMALDG.3D.MULTICAST.2CTA [UR8], [UR38], UR29, desc[UR32] ;  /* 0x00002008260073b4 */ /* 0x0009f0000821181d */
[----:B----4-:R-:W-:Y:S05]  /*2160*/  BRA.U UP0, `(.L_x_38) ;  /* 0xfffffffd00407547 */ /* 0x010fea000b83ffff */
.L_x_32:
[----:B-1----:R-:W-:Y:S01]  /*2170*/  LEA R2, R14, UR6, 0x3 ;  /* 0x000000060e027c11 */ /* 0x002fe2000f8e18ff */
[----:B------:R-:W-:Y:S01]  /*2180*/  NOP ;  /* 0x0000000000007918 */ /* 0x000fe20000000000 */
[----:B--2---:R-:W-:Y:S02]  /*2190*/  SHF.L.U32 R3, R12, 0x1f, RZ ;  /* 0x0000001f0c037819 */ /* 0x004fe400000006ff */
[----:B------:R-:W-:Y:S02]  /*21a0*/  LEA R4, R14, UR6, 0x4 ;  /* 0x000000060e047c11 */ /* 0x000fe4000f8e20ff */
[----:B------:R-:W1:Y:S02]  /*21b0*/  SYNCS.PHASECHK.TRANS64.TRYWAIT P0, [R2+URZ+0xb0], R3 ;  /* 0x0000b003020075a7 */ /* 0x000e6400080011ff */
[----:B-1----:R-:W-:Y:S05]  /*21c0*/  @!P0 BRA `(.L_x_39) ;  /* 0x0000006800888947 */ /* 0x002fea0003800000 */
.L_x_154:
[----:B------:R-:W2:Y:S01]  /*21d0*/  LDS.128 R4, [R4+0x140] ;  /* 0x0001400004047984 */ /* 0x000ea20000000c00 */
[----:B------:R-:W-:Y:S01]  /*21e0*/  ISETP.GE.AND P0, PT, R26, 0x1, PT ;  /* 0x000000011a00780c */ /* 0x000fe20003f06270 */
[----:B-1----:R-:W-:Y:S01]  /*21f0*/  VIADD R2, R2, 0xc0 ;  /* 0x000000c002027836 */ /* 0x002fe20000000000 */
[----:B------:R-:W-:Y:S01]  /*2200*/  @!PT LDS RZ, [RZ] ;  /* 0x00000000fffff984 */ /* 0x000fe20000000800 */
[----:B------:R-:W-:Y:S01]  /*2210*/  @!PT LDS RZ, [RZ] ;  /* 0x00000000fffff984 */ /* 0x000fe20000000800 */
[----:B------:R-:W-:Y:S01]  /*2220*/  @!PT LDS RZ, [RZ] ;  /* 0x00000000fffff984 */ /* 0x000fe20000000800 */
[----:B------:R-:W-:Y:S01]  /*2230*/  @!PT LDS RZ, [RZ] ;  /* 0x00000000fffff984 */ /* 0x000fe20000000800 */
[----:B------:R1:W-:Y:S06]  /*2240*/  MEMBAR.ALL.CTA ;  /* 0x0000000000007992 */ /* 0x0003ec0000008000 */
[----:B-1----:R-:W1:Y:S01]  /*2250*/  FENCE.VIEW.ASYNC.S ;  /* 0x00000000000073c6 */ /* 0x002e620000000000 */
[----:B------:R-:W-:-:S04]  /*2260*/  PRMT R2, RZ, 0x654, R2 ;  /* 0x00000654ff027816 */ /* 0x000fc80000000002 */
[----:B-1----:R1:W-:Y:S01]  /*2270*/  SYNCS.ARRIVE.TRANS64.RED.A1T0 RZ, [R2+URZ], RZ ;  /* 0x000000ff02ff79a7 */ /* 0x0023e200081004ff */
[----:B--2---:R-:W-:-:S13]  /*2280*/  LOP3.LUT P2, RZ, R6, 0x1, RZ, 0xc0, !PT ;  /* 0x0000000106ff7812 */ /* 0x004fda000784c0ff */
[----:B------:R-:W-:Y:S01]  /*2290*/  @P2 SHF.R.U32.HI R3, RZ, 0x10, R5 ;  /* 0x00000010ff032819 */ /* 0x000fe20000011605 */
[----:B------:R-:W-:Y:S01]  /*22a0*/  VOTEU.ANY UP0, P2 ;  /* 0x0000000000ff7886 */ /* 0x000fe20001000100 */
[----:B------:R-:W-:Y:S02]  /*22b0*/  @P2 MOV R13, R4 ;  /* 0x00000004000d2202 */ /* 0x000fe40000000f00 */
[----:B------:R-:W-:Y:S02]  /*22c0*/  @P2 R2UR.BROADCAST UR8, R3 ;  /* 0x00000000030822ca */ /* 0x000fe400008e0000 */
[----:B------:R-:W-:-:S11]  /*22d0*/  @P2 LOP3.LUT R11, R5, 0xffff, RZ, 0xc0, !PT ;  /* 0x0000ffff050b2812 */ /* 0x000fd600078ec0ff */
[----:B------:R-:W-:Y:S01]  /*22e0*/  @UP0 UMOV UR36, UR8 ;  /* 0x0000000800240c82 */ /* 0x000fe20008000000 */
[----:B-1----:R-:W-:Y:S05]  /*22f0*/  @!P0 BRA `(.L_x_40) ;  /* 0x0000000000b88947 */ /* 0x002fea0003800000 */
[----:B------:R-:W3:Y:S01]  /*2300*/  LDC.64 R4, c[0x0][0xb18] ;  /* 0x0002c600ff047b82 */ /* 0x000ee20000000a00 */
[----:B------:R-:W-:-:S07]  /*2310*/  ISETP.NE.AND P3, PT, R26, 0x1, PT ;  /* 0x000000011a00780c */ /* 0x000fce0003f65270 */
[----:B------:R-:W1:Y:S08]  /*2320*/  LDC.64 R6, c[0x0][0xb10] ;  /* 0x0002c400ff067b82 */ /* 0x000e700000000a00 */
[----:B------:R-:W2:Y:S08]  /*2330*/  LDC R17, c[0x0][0xb20] ;  /* 0x0002c800ff117b82 */ /* 0x000eb00000000800 */
[----:B------:R-:W4:Y:S01]  /*2340*/  LDC R18, c[0x0][0xb0c] ;  /* 0x0002c300ff127b82 */ /* 0x000f220000000800 */
[----:B---3--:R-:W-:Y:S01]  /*2350*/  IMAD.HI.U32 R22, R0, R5, RZ ;  /* 0x0000000500167227 */ /* 0x008fe200078e00ff */
[----:B------:R-:W-:-:S06]  /*2360*/  ISETP.NE.AND P0, PT, R4, 0x1, PT ;  /* 0x000000010400780c */ /* 0x000fcc0003f05270 */
[----:B------:R-:W3:Y:S01]  /*2370*/  LDC.64 R2, c[0x0][0xb28] ;  /* 0x0002ca00ff027b82 */ /* 0x000ee20000000a00 */
[----:B-1----:R-:W-:-:S04]  /*2380*/  IMAD.HI.U32 R20, R9, R6, RZ ;  /* 0x0000000609147227 */ /* 0x002fc800078e00ff */
[----:B------:R-:W-:Y:S01]  /*2390*/  IMAD.HI.U32 R24, R13, R6, RZ ;  /* 0x000000060d187227 */ /* 0x000fe200078e00ff */
[----:B------:R-:W-:Y:S02]  /*23a0*/  SHF.R.U32.HI R20, RZ, R7, R20 ;  /* 0x00000007ff147219 */ /* 0x000fe40000011614 */
[----:B--2---:R-:W-:Y:S01]  /*23b0*/  SHF.R.U32.HI R19, RZ, R17, R22 ;  /* 0x00000011ff137219 */ /* 0x004fe20000011616 */
[----:B------:R-:W-:Y:S01]  /*23c0*/  IMAD.HI.U32 R22, R11, R5, RZ ;  /* 0x000000050b167227 */ /* 0x000fe200078e00ff */
[----:B------:R-:W-:Y:S02]  /*23d0*/  SHF.R.U32.HI R24, RZ, R7, R24 ;  /* 0x00000007ff187219 */ /* 0x000fe40000011618 */
[----:B------:R-:W-:Y:S02]  /*23e0*/  SEL R19, R0, R19, !P0 ;  /* 0x0000001300137207 */ /* 0x000fe40004000000 */
[----:B------:R-:W-:Y:S02]  /*23f0*/  SHF.R.U32.HI R22, RZ, R17, R22 ;  /* 0x00000011ff167219 */ /* 0x000fe40000011616 */
[----:B----4-:R-:W-:-:S02]  /*2400*/  ISETP.NE.AND P1, PT, R18, 0x1, PT ;  /* 0x000000011200780c */ /* 0x010fc40003f25270 */
[----:B------:R-:W-:Y:S02]  /*2410*/  SEL R5, R11, R22, !P0 ;  /* 0x000000160b057207 */ /* 0x000fe40004000000 */
[----:B------:R-:W-:Y:S02]  /*2420*/  SEL R21, R9, R20, !P1 ;  /* 0x0000001409157207 */ /* 0x000fe40004800000 */
[----:B------:R-:W-:Y:S01]  /*2430*/  SEL R7, R13, R24, !P1 ;  /* 0x000000180d077207 */ /* 0x000fe20004800000 */
[----:B---3--:R-:W-:Y:S01]  /*2440*/  IMAD.HI.U32 R20, R19, R2, RZ ;  /* 0x0000000213147227 */ /* 0x008fe200078e00ff */
[----:B------:R-:W-:-:S03]  /*2450*/  IADD3 R17, PT, PT, -R5, RZ, RZ ;  /* 0x000000ff05117210 */ /* 0x000fc60007ffe1ff */
        /* <DEDUP_REMOVED lines=11> */
[----:B------:R-:W-:-:S04]  /*2510*/  @!P0 IMAD.HI.U32 R20, R7, R2, RZ ;  /* 0x0000000207148227 */ /* 0x000fc800078e00ff */
[----:B------:R-:W-:Y:S01]  /*2520*/  IMAD.MOV R2, RZ, RZ, -R6 ;  /* 0x000000ffff027224 */ /* 0x000fe200078e0a06 */
[----:B------:R-:W-:-:S03]  /*2530*/  @!P0 SHF.R.U32.HI R20, RZ, R3, R20 ;  /* 0x00000003ff148219 */ /* 0x000fc60000011614 */
[----:B------:R-:W-:Y:S01]  /*2540*/  IMAD R2, R26, R2, R5 ;  /* 0x000000021a027224 */ /* 0x000fe200078e0205 */
        /* <DEDUP_REMOVED lines=9> */
.L_x_40:
[----:B------:R-:W1:Y:S02]  /*25e0*/  LDCU UR8, c[0x0][0xb30] ;  /* 0x00016600ff0877ac */ /* 0x000e640008000800 */
[----:B-1----:R-:W-:-:S09]  /*25f0*/  UISETP.NE.AND UP0, UPT, UR8, 0x1, UPT ;  /* 0x000000010800788c */ /* 0x002fd2000bf05270 */
[----:B------:R-:W-:Y:S05]  /*2600*/  BRA.U UP0, `(.L_x_41) ;  /* 0x0000000100407547 */ /* 0x000fea000b800000 */
[----:B------:R-:W1:Y:S08]  /*2610*/  LDC.64 R4, c[0x0][0xb10] ;  /* 0x0002c400ff047b82 */ /* 0x000e700000000a00 */
[----:B------:R-:W2:Y:S08]  /*2620*/  LDC.64 R2, c[0x0][0xb18] ;  /* 0x0002c600ff027b82 */ /* 0x000eb00000000a00 */
[----:B------:R-:W4:Y:S08]  /*2630*/  LDC R6, c[0x0][0xb20] ;  /* 0x0002c800ff067b82 */ /* 0x000f300000000800 */
[----:B------:R-:W3:Y:S01]  /*2640*/  LDC R18, c[0x0][0xb0c] ;  /* 0x0002c300ff127b82 */ /* 0x000ee20000000800 */
[----:B-1----:R-:W-:-:S05]  /*2650*/  IMAD.HI.U32 R4, R13, R4, RZ ;  /* 0x000000040d047227 */ /* 0x002fca00078e00ff */
[----:B------:R-:W-:Y:S01]  /*2660*/  SHF.R.U32.HI R4, RZ, R5, R4 ;  /* 0x00000005ff047219 */ /* 0x000fe20000011604 */
[----:B--2---:R-:W-:Y:S01]  /*2670*/  IMAD.HI.U32 R3, R11, R3, RZ ;  /* 0x000000030b037227 */ /* 0x004fe200078e00ff */
[----:B------:R-:W-:-:S04]  /*2680*/  ISETP.NE.AND P0, PT, R2, 0x1, PT ;  /* 0x000000010200780c */ /* 0x000fc80003f05270 */
[----:B----4-:R-:W-:-:S04]  /*2690*/  SHF.R.U32.HI R6, RZ, R6, R3 ;  /* 0x00000006ff067219 */ /* 0x010fc80000011603 */
[----:B------:R-:W-:Y:S02]  /*26a0*/  SEL R3, R11, R6, !P0 ;  /* 0x000000060b037207 */ /* 0x000fe40004000000 */
[----:B---3--:R-:W-:-:S04]  /*26b0*/  ISETP.NE.AND P1, PT, R18, 0x1, PT ;  /* 0x000000011200780c */ /* 0x008fc80003f25270 */
[----:B------:R-:W-:-:S05]  /*26c0*/  SEL R4, R13, R4, !P1 ;  /* 0x000000040d047207 */ /* 0x000fca0004800000 */
[----:B------:R-:W-:Y:S02]  /*26d0*/  IMAD.IADD R5, R3, 0x1, -R4 ;  /* 0x0000000103057824 */ /* 0x000fe400078e0a04 */
[----:B------:R-:W-:Y:S02]  /*26e0*/  IMAD.IADD R3, R4, 0x1, -R3 ;  /* 0x0000000104037824 */ /* 0x000fe400078e0a03 */
[----:B------:R-:W-:Y:S02]  /*26f0*/  IMAD R13, R5, R18, R13 ;  /* 0x00000012050d7224 */ /* 0x000fe400078e020d */
[----:B------:R-:W-:-:S07]  /*2700*/  IMAD R11, R3, R2, R11 ;  /* 0x00000002030b7224 */ /* 0x000fce00078e020b */
.L_x_41:
[----:B------:R-:W-:Y:S01]  /*2710*/  VIADD R14, R14, 0x1 ;  /* 0x000000010e0e7836 */ /* 0x000fe20000000000 */
[----:B------:R-:W-:Y:S01]  /*2720*/  PLOP3.LUT P1, PT, PT, PT, PT, 0x80, 0x8 ;  /* 0x000000000008781c */ /* 0x000fe20003f2f070 */
[----:B------:R-:W-:Y:S02]  /*2730*/  IMAD.IADD R21, R13, 0x1, R60 ;  /* 0x000000010d157824 */ /* 0x000fe400078e023c */
[----:B------:R-:W-:Y:S01]  /*2740*/  IMAD.IADD R20, R11, 0x1, R58 ;  /* 0x000000010b147824 */ /* 0x000fe200078e023a */
[----:B------:R-:W-:-:S04]  /*2750*/  ISETP.NE.AND P0, PT, R14, 0x2, PT ;  /* 0x000000020e00780c */ /* 0x000fc80003f05270 */
[----:B------:R-:W-:Y:S02]  /*2760*/  SEL R3, RZ, 0x1, P0 ;  /* 0x00000001ff037807 */ /* 0x000fe40000000000 */
[----:B------:R-:W-:Y:S02]  /*2770*/  SEL R14, R14, RZ, P0 ;  /* 0x000000ff0e0e7207 */ /* 0x000fe40000000000 */
[----:B------:R-:W-:Y:S01]  /*2780*/  LOP3.LUT R12, R12, R3, RZ, 0x3c, !PT ;  /* 0x000000030c0c7212 */ /* 0x000fe200078e3cff */
[----:B------:R-:W-:Y:S06]  /*2790*/  @P2 BRA `(.L_x_42) ;  /* 0xfffffff000482947 */ /* 0x000fec000383ffff */
[----:B------:R-:W-:Y:S01]  /*27a0*/  UIADD3 UR6, UPT, UPT, UR6, 0x30, URZ ;  /* 0x0000003006067890 */ /* 0x000fe2000fffe0ff */
[----:B------:R-:W-:-:S03]  /*27b0*/  SHF.L.U32 R3, R15, 0x1f, RZ ;  /* 0x0000001f0f037819 */ /* 0x000fc600000006ff */
[----:B------:R-:W-:-:S09]  /*27c0*/  ULEA UR4, UR26, UR6, 0x3 ;  /* 0x000000061a047291 */ /* 0x000fd2000f8e18ff */
[----:B------:R-:W1:Y:S02]  /*27d0*/  SYNCS.PHASECHK.TRANS64.TRYWAIT P0, [UR4], R3 ;  /* 0x00000003ff0075a7 */ /* 0x000e640008001104 */
[----:B-1----:R-:W-:Y:S05]  /*27e0*/  @!P0 BRA `(.L_x_43) ;  /* 0x0000006400148947 */ /* 0x002fea0003800000 */
.L_x_156:
[----:B------:R-:W-:-:S04]  /*27f0*/  UIADD3 UR5, UPT, UPT, UR26, 0x1, URZ ;  /* 0x000000011a057890 */ /* 0x000fc8000fffe0ff */
[----:B------:R-:W-:-:S04]  /*2800*/  UISETP.NE.AND UP0, UPT, UR5, 0x6, UPT ;  /* 0x000000060500788c */ /* 0x000fc8000bf05270 */
[----:B------:R-:W-:Y:S02]  /*2810*/  USEL UR7, URZ, 0x1, UP0 ;  /* 0x00000001ff077887 */ /* 0x000fe40008000000 */
[----:B------:R-:W-:-:S04]  /*2820*/  USEL UR5, UR5, URZ, UP0 ;  /* 0x000000ff05057287 */ /* 0x000fc80008000000 */
[----:B------:R-:W-:Y:S01]  /*2830*/  ULEA UR4, UR5, UR6, 0x3 ;  /* 0x0000000605047291 */ /* 0x000fe2000f8e18ff */
[----:B------:R-:W-:-:S04]  /*2840*/  LOP3.LUT R2, R15, UR7, RZ, 0x3c, !PT ;  /* 0x000000070f027c12 */ /* 0x000fc8000f8e3cff */
[----:B-1----:R-:W-:-:S04]  /*2850*/  SHF.L.U32 R3, R2, 0x1f, RZ ;  /* 0x0000001f02037819 */ /* 0x002fc800000006ff */
[----:B------:R-:W1:Y:S02]  /*2860*/  SYNCS.PHASECHK.TRANS64.TRYWAIT P0, [UR4], R3 ;  /* 0x00000003ff0075a7 */ /* 0x000e640008001104 */
[----:B-1----:R-:W-:Y:S05]  /*2870*/  @!P0 BRA `(.L_x_44) ;  /* 0x0000006400088947 */ /* 0x002fea0003800000 */
.L_x_158:
        /* <DEDUP_REMOVED lines=9> */
.L_x_160:
        /* <DEDUP_REMOVED lines=9> */
.L_x_162:
        /* <DEDUP_REMOVED lines=9> */
.L_x_164:
[----:B------:R-:W-:-:S04]  /*2a30*/  UIADD3 UR5, UPT, UPT, UR5, 0x1, URZ ;  /* 0x0000000105057890 */ /* 0x000fc8000fffe0ff */
[----:B------:R-:W-:-:S04]  /*2a40*/  UISETP.NE.AND UP0, UPT, UR5, 0x6, UPT ;  /* 0x000000060500788c */ /* 0x000fc8000bf05270 */
[----:B------:R-:W-:Y:S02]  /*2a50*/  USEL UR4, URZ, 0x1, UP0 ;  /* 0x00000001ff047887 */ /* 0x000fe40008000000 */
[----:B------:R-:W-:-:S04]  /*2a60*/  USEL UR5, UR5, URZ, UP0 ;  /* 0x000000ff05057287 */ /* 0x000fc80008000000 */
[----:B------:R-:W-:Y:S01]  /*2a70*/  ULEA UR5, UR5, UR6, 0x3 ;  /* 0x0000000605057291 */ /* 0x000fe2000f8e18ff */
[----:B-1----:R-:W-:-:S04]  /*2a80*/  LOP3.LUT R3, R2, UR4, RZ, 0x3c, !PT ;  /* 0x0000000402037c12 */ /* 0x002fc8000f8e3cff */
[----:B------:R-:W-:Y:S01]  /*2a90*/  SHF.L.U32 R3, R3, 0x1f, RZ ;  /* 0x0000001f03037819 */ /* 0x000fe200000006ff */
[----:B---3--:R-:W-:-:S07]  /*2aa0*/  IMAD.U32 R0, RZ, RZ, UR5 ;  /* 0x00000005ff007e24 */ /* 0x008fce000f8e00ff */
.L_x_48:
[----:B-1----:R1:W2:Y:S02]  /*2ab0*/  SYNCS.PHASECHK.TRANS64.TRYWAIT P0, [R0+URZ], R3 ;  /* 0x00000003000075a7 */ /* 0x0022a400080011ff */
[----:B--2---:R-:W-:Y:S05]  /*2ac0*/  @!P0 NANOSLEEP.SYNCS 0x989680 ;  /* 0x009896800000895d */ /* 0x004fea0003900000 */
[----:B------:R-:W2:Y:S02]  /*2ad0*/  @!P0 SYNCS.PHASECHK.TRANS64 P0, [R0+URZ], R3 ;  /* 0x00000003000085a7 */ /* 0x000ea400080010ff */
[----:B--2---:R-:W-:Y:S05]  /*2ae0*/  @P0 EXIT ;  /* 0x000000000000094d */ /* 0x004fea0003800000 */
[----:B------:R-:W-:Y:S05]  /*2af0*/  BRA `(.L_x_48) ;  /* 0xfffffffc00ec7947 */ /* 0x000fea000383ffff */
.L_x_22:
[----:B------:R-:W-:-:S04]  /*2b00*/  UISETP.NE.AND UP0, UPT, UR37, URZ, UPT ;  /* 0x000000ff2500728c */ /* 0x000fc8000bf05270 */
[----:B------:R-:W-:-:S09]  /*2b10*/  UISETP.NE.OR UP0, UPT, UR10, 0x1, UP0 ;  /* 0x000000010a00788c */ /* 0x000fd20008705670 */
[----:B------:R-:W-:Y:S05]  /*2b20*/  BRA.U UP0, `(.L_x_49) ;  /* 0x00000005004c7547 */ /* 0x000fea000b800000 */
[----:B------:R-:W-:Y:S01]  /*2b30*/  HFMA2 R11, -RZ, RZ, 0, 0 ;  /* 0x00000000ff0b7431 */ /* 0x000fe200000001ff */
[----:B------:R-:W-:Y:S01]  /*2b40*/  ISETP.GE.U32.AND P2, PT, R10, 0x4, PT ;  /* 0x000000040a00780c */ /* 0x000fe20003f46070 */
[----:B------:R-:W-:Y:S01]  /*2b50*/  IMAD.MOV.U32 R12, RZ, RZ, 0x1 ;  /* 0x00000001ff0c7424 */ /* 0x000fe200078e00ff */
[----:B------:R-:W-:Y:S01]  /*2b60*/  CS2R R8, SRZ ;  /* 0x0000000000087805 */ /* 0x000fe2000001ff00 */
[----:B------:R-:W-:Y:S01]  /*2b70*/  IMAD.MOV.U32 R3, RZ, RZ, RZ ;  /* 0x000000ffff037224 */ /* 0x000fe200078e00ff */
[----:B------:R-:W-:Y:S01]  /*2b80*/  UMOV UR4, 0x400 ;  /* 0x0000040000047882 */ /* 0x000fe20000000000 */
[----:B------:R-:W-:Y:S01]  /*2b90*/  UMOV UR6, URZ ;  /* 0x000000ff00067c82 */ /* 0x000fe20008000000 */
[----:B------:R-:W-:-:S12]  /*2ba0*/  ULEA UR37, UR37, UR4, 0x18 ;  /* 0x0000000425257291 */ /* 0x000fd8000f8ec0ff */
.L_x_53:
[----:B------:R-:W-:Y:S02]  /*2bb0*/  LEA R0, R3, UR37, 0x3 ;  /* 0x0000002503007c11 */ /* 0x000fe4000f8e18ff */
[----:B------:R-:W-:-:S03]  /*2bc0*/  SHF.L.U32 R5, R8, 0x1f, RZ ;  /* 0x0000001f08057819 */ /* 0x000fc600000006ff */
[----:B------:R-:W-:Y:S01]  /*2bd0*/  VIADD R4, R0, 0x120 ;  /* 0x0000012000047836 */ /* 0x000fe20000000000 */
[----:B------:R-:W1:Y:S02]  /*2be0*/  SYNCS.PHASECHK.TRANS64.TRYWAIT P0, [R0+URZ+0x110], R5 ;  /* 0x00011005000075a7 */ /* 0x000e6400080011ff */
[----:B-1----:R-:W-:Y:S05]  /*2bf0*/  @!P0 BRA `(.L_x_50) ;  /* 0x0000006000888947 */ /* 0x002fea0003800000 */
.L_x_165:
[----:B------:R-:W-:Y:S01]  /*2c00*/  ULEA UR5, UR6, UR37, 0x3 ;  /* 0x0000002506057291 */ /* 0x000fe2000f8e18ff */
[----:B------:R-:W-:Y:S01]  /*2c10*/  PRMT R4, RZ, 0x654, R4 ;  /* 0x00000654ff047816 */ /* 0x000fe20000000004 */
[----:B-1----:R-:W-:Y:S01]  /*2c20*/  @!P2 IMAD.MOV.U32 R5, RZ, RZ, 0x10 ;  /* 0x00000010ff05a424 */ /* 0x002fe200078e00ff */
[----:B------:R-:W-:Y:S01]  /*2c30*/  SHF.L.U32 R7, R12, 0x1f, RZ ;  /* 0x0000001f0c077819 */ /* 0x000fe200000006ff */
[----:B------:R-:W-:Y:S01]  /*2c40*/  UIADD3 UR4, UPT, UPT, UR5, 0xb0, URZ ;  /* 0x000000b005047890 */ /* 0x000fe2000fffe0ff */
[----:B------:R1:W-:Y:S05]  /*2c50*/  SYNCS.ARRIVE.TRANS64.RED.A1T0 RZ, [R4+URZ], RZ ;  /* 0x000000ff04ff79a7 */ /* 0x0003ea00081004ff */
[----:B------:R-:W-:Y:S01]  /*2c60*/  IMAD.U32 R13, RZ, RZ, UR4 ;  /* 0x00000004ff0d7e24 */ /* 0x000fe2000f8e00ff */
[----:B------:R-:W2:Y:S04]  /*2c70*/  SYNCS.PHASECHK.TRANS64.TRYWAIT P0, [UR5+0xc0], R7 ;  /* 0x0000c007ff0075a7 */ /* 0x000ea80008001105 */
[----:B------:R-:W-:Y:S01]  /*2c80*/  PRMT R13, R10, 0x654, R13 ;  /* 0x000006540a0d7816 */ /* 0x000fe2000000000d */
[----:B-12---:R-:W-:Y:S06]  /*2c90*/  @!P0 BRA `(.L_x_51) ;  /* 0x0000006000748947 */ /* 0x006fec0003800000 */
.L_x_167:
[----:B------:R-:W-:Y:S01]  /*2ca0*/  ULEA UR4, UR6, UR37, 0x4 ;  /* 0x0000002506047291 */ /* 0x000fe2000f8e20ff */
[----:B------:R-:W-:Y:S01]  /*2cb0*/  SEL R2, R13, R2, !P2 ;  /* 0x000000020d027207 */ /* 0x000fe20005000000 */
[----:B------:R-:W-:Y:S01]  /*2cc0*/  UIADD3 UR5, UPT, UPT, UR5, 0xb0, URZ ;  /* 0x000000b005057890 */ /* 0x000fe2000fffe0ff */
[----:B-1----:R-:W-:Y:S01]  /*2cd0*/  LEA R0, R11, UR37, 0x3 ;  /* 0x000000250b007c11 */ /* 0x002fe2000f8e18ff */
[----:B------:R-:W-:Y:S01]  /*2ce0*/  UIADD3 UR4, UPT, UPT, UR4, 0x140, URZ ;  /* 0x0000014004047890 */ /* 0x000fe2000fffe0ff */
[----:B------:R1:W-:Y:S01]  /*2cf0*/  @!P2 SYNCS.ARRIVE.TRANS64.RED RZ, [R2+URZ], R5 ;  /* 0x0000000502ffa9a7 */ /* 0x0003e200080004ff */
[----:B------:R-:W-:Y:S01]  /*2d00*/  UIADD3 UR6, UPT, UPT, UR6, 0x1, URZ ;  /* 0x0000000106067890 */ /* 0x000fe2000fffe0ff */
[----:B------:R-:W-:-:S03]  /*2d10*/  VIADD R3, R3, 0x1 ;  /* 0x0000000103037836 */ /* 0x000fc60000000000 */
[----:B------:R-:W-:Y:S02]  /*2d20*/  UISETP.NE.AND UP0, UPT, UR6, 0x2, UPT ;  /* 0x000000020600788c */ /* 0x000fe4000bf05270 */
[----:B------:R-:W-:Y:S01]  /*2d30*/  ISETP.NE.AND P0, PT, R3, 0x2, PT ;  /* 0x000000020300780c */ /* 0x000fe20003f05270 */
[----:B------:R-:W-:Y:S06]  /*2d40*/  UGETNEXTWORKID.BROADCAST [UR4], [UR5] ;  /* 0x00000000040073ca */ /* 0x000fec0008000100 */
[----:B------:R-:W-:Y:S02]  /*2d50*/  USEL UR4, URZ, 0x1, UP0 ;  /* 0x00000001ff047887 */ /* 0x000fe40008000000 */
[----:B------:R-:W-:-:S04]  /*2d60*/  USEL UR6, UR6, URZ, UP0 ;  /* 0x000000ff06067287 */ /* 0x000fc80008000000 */
[----:B------:R-:W-:Y:S02]  /*2d70*/  LOP3.LUT R12, R12, UR4, RZ, 0x3c, !PT ;  /* 0x000000040c0c7c12 */ /* 0x000fe4000f8e3cff */
[----:B-1----:R-:W-:-:S04]  /*2d80*/  SHF.L.U32 R5, R9, 0x1f, RZ ;  /* 0x0000001f09057819 */ /* 0x002fc800000006ff */
[----:B------:R-:W1:Y:S02]  /*2d90*/  SYNCS.PHASECHK.TRANS64.TRYWAIT P1, [R0+URZ+0xb0], R5 ;  /* 0x0000b005000075a7 */ /* 0x000e6400080211ff */
[----:B-1----:R-:W-:Y:S05]  /*2da0*/  @!P1 BRA `(.L_x_52) ;  /* 0x0000006000489947 */ /* 0x002fea0003800000 */
.L_x_168:
[----:B------:R-:W-:Y:S01]  /*2db0*/  LEA R4, R11, UR37, 0x4 ;  /* 0x000000250b047c11 */ /* 0x000fe2000f8e20ff */
[----:B-1----:R-:W-:Y:S01]  /*2dc0*/  VIADD R0, R0, 0xc0 ;  /* 0x000000c000007836 */ /* 0x002fe20000000000 */
[----:B------:R-:W-:Y:S01]  /*2dd0*/  SEL R3, R3, RZ, P0 ;  /* 0x000000ff03037207 */ /* 0x000fe20000000000 */
[----:B------:R-:W-:-:S03]  /*2de0*/  VIADD R11, R11, 0x1 ;  /* 0x000000010b0b7836 */ /* 0x000fc60000000000 */
[----:B------:R-:W1:Y:S01]  /*2df0*/  LDS.128 R4, [R4+0x140] ;  /* 0x0001400004047984 */ /* 0x000e620000000c00 */
[----:B------:R-:W-:Y:S02]  /*2e00*/  PRMT R0, RZ, 0x654, R0 ;  /* 0x00000654ff007816 */ /* 0x000fe40000000000 */
[C---:B------:R-:W-:Y:S01]  /*2e10*/  ISETP.NE.AND P1, PT, R11.reuse, 0x2, PT ;  /* 0x000000020b00780c */ /* 0x040fe20003f25270 */
[----:B------:R-:W-:Y:S01]  /*2e20*/  @!PT LDS RZ, [RZ] ;  /* 0x00000000fffff984 */ /* 0x000fe20000000800 */
[----:B------:R-:W-:Y:S01]  /*2e30*/  @!PT LDS RZ, [RZ] ;  /* 0x00000000fffff984 */ /* 0x000fe20000000800 */
[----:B------:R-:W-:Y:S01]  /*2e40*/  @!PT LDS RZ, [RZ] ;  /* 0x00000000fffff984 */ /* 0x000fe20000000800 */
[----:B------:R-:W-:Y:S01]  /*2e50*/  @!PT LDS RZ, [RZ] ;  /* 0x00000000fffff984 */ /* 0x000fe20000000800 */
[----:B------:R2:W-:Y:S06]  /*2e60*/  MEMBAR.ALL.CTA ;  /* 0x0000000000007992 */ /* 0x0005ec0000008000 */
[----:B--2---:R-:W2:Y:S01]  /*2e70*/  FENCE.VIEW.ASYNC.S ;  /* 0x00000000000073c6 */ /* 0x004ea20000000000 */
[----:B------:R-:W-:Y:S01]  /*2e80*/  SEL R11, R11, RZ, P1 ;  /* 0x000000ff0b0b7207 */ /* 0x000fe20000800000 */
[----:B--2---:R2:W-:Y:S01]  /*2e90*/  SYNCS.ARRIVE.TRANS64.RED.A1T0 RZ, [R0+URZ], RZ ;  /* 0x000000ff00ff79a7 */ /* 0x0045e200081004ff */
[----:B-1----:R-:W-:-:S02]  /*2ea0*/  LOP3.LUT P3, RZ, R6, 0x1, RZ, 0xc0, !PT ;  /* 0x0000000106ff7812 */ /* 0x002fc4000786c0ff */
[----:B------:R-:W-:-:S04]  /*2eb0*/  SEL R5, RZ, 0x1, P0 ;  /* 0x00000001ff057807 */ /* 0x000fc80000000000 */
[----:B------:R-:W-:Y:S02]  /*2ec0*/  LOP3.LUT R8, R8, R5, RZ, 0x3c, !PT ;  /* 0x0000000508087212 */ /* 0x000fe400078e3cff */
[----:B--2---:R-:W-:-:S04]  /*2ed0*/  SEL R0, RZ, 0x1, P1 ;  /* 0x00000001ff007807 */ /* 0x004fc80000800000 */
[----:B------:R-:W-:Y:S01]  /*2ee0*/  LOP3.LUT R9, R9, R0, RZ, 0x3c, !PT ;  /* 0x0000000009097212 */ /* 0x000fe200078e3cff */
[----:B------:R-:W-:Y:S06]  /*2ef0*/  @P3 BRA `(.L_x_53) ;  /* 0xfffffffc002c3947 */ /* 0x000fec000383ffff */
[----:B------:R-:W-:Y:S01]  /*2f00*/  ULEA UR5, UR6, UR37, 0x3 ;  /* 0x0000002506057291 */ /* 0x000fe2000f8e18ff */
[----:B------:R-:W-:-:S08]  /*2f10*/  SHF.L.U32 R3, R12, 0x1f, RZ ;  /* 0x0000001f0c037819 */ /* 0x000fd000000006ff */
[----:B------:R-:W1:Y:S02]  /*2f20*/  SYNCS.PHASECHK.TRANS64 P0, [UR5+0xc0], R3 ;  /* 0x0000c003ff0075a7 */ /* 0x000e640008001005 */
[----:B-1----:R-:W-:Y:S05]  /*2f30*/  @P0 BRA `(.L_x_54) ;  /* 0x0000000000080947 */ /* 0x002fea0003800000 */
[----:B------:R-:W1:Y:S02]  /*2f40*/  SYNCS.PHASECHK.TRANS64.TRYWAIT P0, [UR5+0xc0], R3 ;  /* 0x0000c003ff0075a7 */ /* 0x000e640008001105 */
[----:B-1----:R-:W-:Y:S05]  /*2f50*/  @!P0 BRA `(.L_x_55) ;  /* 0x0000005c00f08947 */ /* 0x002fea0003800000 */
.L_x_54:
[----:B------:R-:W-:-:S04]  /*2f60*/  UIADD3 UR4, UPT, UPT, UR6, 0x1, URZ ;  /* 0x0000000106047890 */ /* 0x000fc8000fffe0ff */
[----:B------:R-:W-:-:S04]  /*2f70*/  UISETP.NE.AND UP0, UPT, UR4, 0x2, UPT ;  /* 0x000000020400788c */ /* 0x000fc8000bf05270 */
[----:B------:R-:W-:Y:S02]  /*2f80*/  USEL UR7, URZ, 0x1, UP0 ;  /* 0x00000001ff077887 */ /* 0x000fe40008000000 */
[----:B------:R-:W-:-:S04]  /*2f90*/  USEL UR4, UR4, URZ, UP0 ;  /* 0x000000ff04047287 */ /* 0x000fc80008000000 */
[----:B------:R-:W-:Y:S01]  /*2fa0*/  ULEA UR4, UR4, UR37, 0x3 ;  /* 0x0000002504047291 */ /* 0x000fe2000f8e18ff */
[----:B-1----:R-:W-:-:S04]  /*2fb0*/  LOP3.LUT R3, R12, UR7, RZ, 0x3c, !PT ;  /* 0x000000070c037c12 */ /* 0x002fc8000f8e3cff */
[----:B------:R-:W-:-:S04]  /*2fc0*/  SHF.L.U32 R0, R3, 0x1f, RZ ;  /* 0x0000001f03007819 */ /* 0x000fc800000006ff */
[----:B------:R-:W1:Y:S02]  /*2fd0*/  SYNCS.PHASECHK.TRANS64 P0, [UR4+0xc0], R0 ;  /* 0x0000c000ff0075a7 */ /* 0x000e640008001004 */
[----:B-1----:R-:W-:Y:S05]  /*2fe0*/  @P0 EXIT ;  /* 0x000000000000094d */ /* 0x002fea0003800000 */
[----:B------:R-:W-:Y:S02]  /*2ff0*/  SHF.L.U32 R3, R3, 0x1f, RZ ;  /* 0x0000001f03037819 */ /* 0x000fe400000006ff */
[----:B------:R-:W-:-:S07]  /*3000*/  MOV R0, UR4 ;  /* 0x0000000400007c02 */ /* 0x000fce0008000f00 */
.L_x_56:
[----:B-1----:R1:W2:Y:S02]  /*3010*/  SYNCS.PHASECHK.TRANS64.TRYWAIT P0, [R0+URZ+0xc0], R3 ;  /* 0x0000c003000075a7 */ /* 0x0022a400080011ff */
[----:B--2---:R-:W-:Y:S05]  /*3020*/  @!P0 NANOSLEEP.SYNCS 0x989680 ;  /* 0x009896800000895d */ /* 0x004fea0003900000 */
[----:B------:R-:W2:Y:S02]  /*3030*/  @!P0 SYNCS.PHASECHK.TRANS64 P0, [R0+URZ+0xc0], R3 ;  /* 0x0000c003000085a7 */ /* 0x000ea400080010ff */
[----:B--2---:R-:W-:Y:S05]  /*3040*/  @P0 EXIT ;  /* 0x000000000000094d */ /* 0x004fea0003800000 */
[----:B------:R-:W-:Y:S05]  /*3050*/  BRA `(.L_x_56) ;  /* 0xfffffffc00ec7947 */ /* 0x000fea000383ffff */
.L_x_49:
[----:B------:R-:W-:Y:S05]  /*3060*/  BRA.U UP4, `(.L_x_57) ;  /* 0x0000001104d47547 */ /* 0x000fea000b800000 */
[----:B------:R-:W-:Y:S01]  /*3070*/  UMOV UR4, 0x40 ;  /* 0x0000004000047882 */ /* 0x000fe20000000000 */
[----:B------:R-:W-:Y:S01]  /*3080*/  NOP ;  /* 0x0000000000007918 */ /* 0x000fe20000000000 */
[----:B------:R-:W-:Y:S01]  /*3090*/  ULEA UR4, UR37, UR4, 0x18 ;  /* 0x0000000425047291 */ /* 0x000fe2000f8ec0ff */
[----:B------:R-:W-:Y:S02]  /*30a0*/  UMOV UR5, 0x400 ;  /* 0x0000040000057882 */ /* 0x000fe40000000000 */
[----:B------:R-:W-:-:S06]  /*30b0*/  ULEA UR37, UR37, UR5, 0x18 ;  /* 0x0000000525257291 */ /* 0x000fcc000f8ec0ff */
[----:B------:R-:W1:Y:S02]  /*30c0*/  LDS.U8 R2, [UR4+0x1c] ;  /* 0x00001c04ff027984 */ /* 0x000e640008000000 */
[----:B-1----:R-:W-:-:S13]  /*30d0*/  ISETP.NE.AND P0, PT, R2, RZ, PT ;  /* 0x000000ff0200720c */ /* 0x002fda0003f05270 */
[----:B------:R-:W-:Y:S05]  /*30e0*/  @P0 BRA `(.L_x_58) ;  /* 0x0000000400080947 */ /* 0x000fea0003800000 */
[----:B------:R-:W-:Y:S02]  /*30f0*/  UISETP.NE.U32.AND UP0, UPT, UR9, 0x1, UPT ;  /* 0x000000010900788c */ /* 0x000fe4000bf05070 */
[----:B------:R-:W-:-:S07]  /*3100*/  UIADD3 UR6, UPT, UPT, UR4, 0x8, URZ ;  /* 0x0000000804067890 */ /* 0x000fce000fffe0ff */
[----:B------:R-:W-:Y:S05]  /*3110*/  BRA.U !UP0, `(.L_x_59) ;  /* 0x00000001089c7547 */ /* 0x000fea000b800000 */
[----:B------:R-:W-:Y:S01]  /*3120*/  ELECT P0, URZ, PT ;  /* 0x0000000000ff782f */ /* 0x000fe20003800000 */
[----:B------:R-:W-:-:S12]  /*3130*/  BSSY B0, `(.L_x_59) ;  /* 0x0000025000007945 */ /* 0x000fd80003800000 */
[----:B------:R-:W-:Y:S05]  /*3140*/  @!P0 BRA `(.L_x_60) ;  /* 0x00000000008c8947 */ /* 0x000fea0003800000 */
[----:B------:R-:W-:-:S05]  /*3150*/  UMOV UR5, 0x10 ;  /* 0x0000001000057882 */ /* 0x000fca0000000000 */
[----:B------:R-:W-:Y:S04]  /*3160*/  DEPBAR.LE SB1, 0x36 ;  /* 0x00009d800000791a */ /* 0x000fe80000000000 */
[----:B------:R-:W1:Y:S02]  /*3170*/  UTCATOMSWS.2CTA.FIND_AND_SET.ALIGN UP1, UR5, UR5 ;  /* 0x00000005000575e3 */ /* 0x000e640008220800 */
[----:B-1----:R-:W-:Y:S01]  /*3180*/  MOV R11, UR5 ;  /* 0x00000005000b7c02 */ /* 0x002fe20008000f00 */
[----:B------:R-:W-:Y:S06]  /*3190*/  BRA.U UP1, `(.L_x_61) ;  /* 0x0000000101187547 */ /* 0x000fec000b800000 */
.L_x_62:
[----:B------:R-:W-:Y:S05]  /*31a0*/  NANOSLEEP 0x64 ;  /* 0x000000640000795d */ /* 0x000fea0003800000 */
[----:B------:R-:W-:-:S05]  /*31b0*/  UMOV UR5, 0x10 ;  /* 0x0000001000057882 */ /* 0x000fca0000000000 */
[----:B------:R-:W-:Y:S04]  /*31c0*/  DEPBAR.LE SB1, 0x36 ;  /* 0x00009d800000791a */ /* 0x000fe80000000000 */
[----:B------:R-:W1:Y:S02]  /*31d0*/  UTCATOMSWS.2CTA.FIND_AND_SET.ALIGN UP1, UR5, UR5 ;  /* 0x00000005000575e3 */ /* 0x000e640008220800 */
[----:B-1----:R-:W-:Y:S01]  /*31e0*/  MOV R11, UR5 ;  /* 0x00000005000b7c02 */ /* 0x002fe20008000f00 */
[----:B------:R-:W-:Y:S05]  /*31f0*/  BRA.U !UP1, `(.L_x_62) ;  /* 0xfffffffd09e87547 */ /* 0x000fea000b83ffff */
.L_x_61:
[----:B------:R-:W1:Y:S01]  /*3200*/  LDS R5, [UR4+0x10] ;  /* 0x00001004ff057984 */ /* 0x000e620008000800 */
[----:B------:R-:W-:Y:S01]  /*3210*/  IMAD.U32 R3, RZ, RZ, UR37 ;  /* 0x00000025ff037e24 */ /* 0x000fe2000f8e00ff */
[----:B------:R-:W-:-:S03]  /*3220*/  MOV R2, UR8 ;  /* 0x0000000800027c02 */ /* 0x000fc60008000f00 */
[----:B------:R-:W-:Y:S01]  /*3230*/  VIADD R3, R3, 0x160 ;  /* 0x0000016003037836 */ /* 0x000fe20000000000 */
[----:B-1----:R-:W-:-:S04]  /*3240*/  SHF.L.U32 R5, R5, 0x1f, RZ ;  /* 0x0000001f05057819 */ /* 0x002fc800000006ff */
[----:B------:R-:W1:Y:S02]  /*3250*/  SYNCS.PHASECHK.TRANS64.TRYWAIT P0, [UR4+0x8], R5 ;  /* 0x00000805ff0075a7 */ /* 0x000e640008001104 */
[----:B-1----:R-:W-:Y:S05]  /*3260*/  @P0 BRA `(.L_x_63) ;  /* 0x0000000000080947 */ /* 0x002fea0003800000 */
[----:B------:R-:W1:Y:S02]  /*3270*/  SYNCS.PHASECHK.TRANS64.TRYWAIT P0, [UR4+0x8], R5 ;  /* 0x00000805ff0075a7 */ /* 0x000e640008001104 */
[----:B-1----:R-:W-:Y:S05]  /*3280*/  @!P0 BRA `(.L_x_64) ;  /* 0x0000005c003c8947 */ /* 0x002fea0003800000 */
.L_x_63:
[----:B-1----:R-:W-:Y:S01]  /*3290*/  HFMA2 R4, -RZ, RZ, 0, 5.9604644775390625e-08 ;  /* 0x00000001ff047431 */ /* 0x002fe200000001ff */
[----:B------:R-:W-:Y:S01]  /*32a0*/  UPRMT UR5, UR8, 0x654, UR6 ;  /* 0x0000065408057896 */ /* 0x000fe20008000006 */
[----:B------:R-:W-:Y:S01]  /*32b0*/  IMAD.MOV.U32 R6, RZ, RZ, 0xffff ;  /* 0x0000ffffff067424 */ /* 0x000fe200078e00ff */
[----:B------:R-:W-:Y:S01]  /*32c0*/  PRMT R2, R2, 0x654, R3 ;  /* 0x0000065402027816 */ /* 0x000fe20000000003 */
[----:B------:R-:W-:Y:S02]  /*32d0*/  IMAD.MOV.U32 R5, RZ, RZ, 0x4 ;  /* 0x00000004ff057424 */ /* 0x000fe400078e00ff */
[----:B------:R-:W-:Y:S01]  /*32e0*/  IMAD.SHL.U32 R9, R11, 0x20, RZ ;  /* 0x000000200b097824 */ /* 0x000fe200078e00ff */
[----:B------:R-:W-:Y:S02]  /*32f0*/  MOV R3, UR5 ;  /* 0x0000000500037c02 */ /* 0x000fe40008000f00 */
[-C--:B------:R-:W-:Y:S01]  /*3300*/  SHF.L.U32 R7, R6, R11.reuse, RZ ;  /* 0x0000000b06077219 */ /* 0x080fe200000006ff */
[----:B------:R1:W-:Y:S01]  /*3310*/  SYNCS.ARRIVE.TRANS64.RED RZ, [UR5], R5 ;  /* 0x00000005ffff79a7 */ /* 0x0003e20008000405 */
[----:B------:R-:W-:Y:S01]  /*3320*/  SHF.L.U32 R6, R4, R11, RZ ;  /* 0x0000000b04067219 */ /* 0x000fe200000006ff */
[----:B------:R1:W-:Y:S04]  /*3330*/  STS [UR37+0x160], R9 ;  /* 0x00016009ff007988 */ /* 0x0003e80008000825 */
[----:B------:R1:W-:Y:S04]  /*3340*/  STAS [R2.64], R11 ;  /* 0x0000000b02007dbd */ /* 0x0003e8000c0008ff */
[----:B------:R1:W-:Y:S04]  /*3350*/  ATOMS.OR RZ, [UR4+0x14], R7 ;  /* 0x00001407ffff798c */ /* 0x0003e8000b000004 */
[----:B------:R1:W-:Y:S04]  /*3360*/  ATOMS.OR RZ, [UR4+0x18], R6 ;  /* 0x00001806ffff798c */ /* 0x0003e8000b000004 */
[----:B------:R1:W-:Y:S02]  /*3370*/  ATOMS.XOR RZ, [UR4+0x10], R4 ;  /* 0x00001004ffff798c */ /* 0x0003e4000b800004 */
.L_x_60:
[----:B------:R-:W-:Y:S05]  /*3380*/  BSYNC B0 ;  /* 0x0000000000007941 */ /* 0x000fea0003800000 */
.L_x_59:
[----:B------:R-:W-:Y:S05]  /*3390*/  BRA.U UP0, `(.L_x_65) ;  /* 0x00000001006c7547 */ /* 0x000fea000b800000 */
[----:B------:R-:W-:-:S03]  /*33a0*/  UMOV UR5, 0xffffffff ;  /* 0xffffffff00057882 */ /* 0x000fc60000000000 */
[----:B------:R-:W-:Y:S05]  /*33b0*/  BRA.DIV UR5, `(.L_x_66) ;  /* 0x0000005e05087947 */ /* 0x000fea000b800000 */
[----:B------:R-:W-:-:S13]  /*33c0*/  ELECT P6, URZ, PT ;  /* 0x0000000000ff782f */ /* 0x000fda00038c0000 */
.L_x_172:
[----:B------:R-:W-:Y:S05]  /*33d0*/  @!P6 BRA `(.L_x_65) ;  /* 0x00000000005ce947 */ /* 0x000fea0003800000 */
[----:B-1----:R-:W1:Y:S02]  /*33e0*/  LDS R3, [UR4+0x10] ;  /* 0x00001004ff037984 */ /* 0x002e640008000800 */
[----:B-1----:R-:W-:-:S04]  /*33f0*/  SHF.L.U32 R3, R3, 0x1f, RZ ;  /* 0x0000001f03037819 */ /* 0x002fc800000006ff */
[----:B------:R-:W1:Y:S02]  /*3400*/  SYNCS.PHASECHK.TRANS64.TRYWAIT P0, [UR4+0x8], R3 ;  /* 0x00000803ff0075a7 */ /* 0x000e640008001104 */
[----:B-1----:R-:W-:Y:S05]  /*3410*/  @P0 BRA `(.L_x_67) ;  /* 0x0000000000080947 */ /* 0x002fea0003800000 */
[----:B------:R-:W1:Y:S02]  /*3420*/  SYNCS.PHASECHK.TRANS64.TRYWAIT P0, [UR4+0x8], R3 ;  /* 0x00000803ff0075a7 */ /* 0x000e640008001104 */
[----:B-1----:R-:W-:Y:S05]  /*3430*/  @!P0 BRA `(.L_x_68) ;  /* 0x0000005c00088947 */ /* 0x002fea0003800000 */
.L_x_67:
[----:B------:R-:W2:Y:S01]  /*3440*/  LDS R5, [UR37+0x160] ;  /* 0x00016025ff057984 */ /* 0x000ea20008000800 */
[----:B-1----:R-:W-:Y:S02]  /*3450*/  HFMA2 R2, -RZ, RZ, 0, 5.9604644775390625e-08 ;  /* 0x00000001ff027431 */ /* 0x002fe400000001ff */
[----:B------:R-:W-:Y:S01]  /*3460*/  IMAD.MOV.U32 R3, RZ, RZ, 0xffff ;  /* 0x0000ffffff037424 */ /* 0x000fe200078e00ff */
[----:B------:R-:W-:Y:S01]  /*3470*/  UPRMT UR5, UR8, 0x654, UR6 ;  /* 0x0000065408057896 */ /* 0x000fe20008000006 */
[----:B--2---:R-:W-:-:S03]  /*3480*/  IMAD.SHL.U32 R4, R5, 0x20, RZ ;  /* 0x0000002005047824 */ /* 0x004fc600078e00ff */
[-C--:B------:R-:W-:Y:S02]  /*3490*/  SHF.L.U32 R3, R3, R5.reuse, RZ ;  /* 0x0000000503037219 */ /* 0x080fe400000006ff */
[----:B------:R-:W-:Y:S01]  /*34a0*/  SHF.L.U32 R5, R2, R5, RZ ;  /* 0x0000000502057219 */ /* 0x000fe200000006ff */
[----:B------:R2:W-:Y:S04]  /*34b0*/  STS [UR37+0x160], R4 ;  /* 0x00016004ff007988 */ /* 0x0005e80008000825 */
[----:B------:R2:W-:Y:S04]  /*34c0*/  ATOMS.OR RZ, [UR4+0x14], R3 ;  /* 0x00001403ffff798c */ /* 0x0005e8000b000004 */
[----:B------:R2:W-:Y:S01]  /*34d0*/  ATOMS.OR RZ, [UR4+0x18], R5 ;  /* 0x00001805ffff798c */ /* 0x0005e2000b000004 */
[----:B------:R-:W-:Y:S03]  /*34e0*/  SYNCS.ARRIVE.TRANS64.RED.A1T0 RZ, [UR5], RZ ;  /* 0x000000ffffff79a7 */ /* 0x000fe60008100405 */
[----:B------:R2:W-:Y:S01]  /*34f0*/  ATOMS.XOR RZ, [UR4+0x10], R2 ;  /* 0x00001002ffff798c */ /* 0x0005e2000b800004 */
[----:B------:R-:W-:Y:S05]  /*3500*/  BRA `(.L_x_65) ;  /* 0x0000000000107947 */ /* 0x000fea0003800000 */
.L_x_58:
[----:B------:R-:W-:-:S05]  /*3510*/  MOV R2, 0xffffffff ;  /* 0xffffffff00027802 */ /* 0x000fca0000000f00 */
[----:B------:R1:W-:Y:S02]  /*3520*/  STS [UR37+0x160], R2 ;  /* 0x00016002ff007988 */ /* 0x0003e40008000825 */
[----:B-1----:R-:W-:Y:S02]  /*3530*/  MOV R2, 0x3550 ;  /* 0x0000355000027802 */ /* 0x002fe40000000f00 */
[----:B-----5:R-:W-:Y:S05]  /*3540*/  CALL.REL.NOINC `($__internal_1_$__cuda_sm10x_tcgen05_guardrail_trap_phase_invalid_during_alloc) ;  /* 0x0000006000dc7944 */ /* 0x020fea0003c00000 */
.L_x_65:
[----:B------:R-:W-:Y:S05]  /*3550*/  WARPSYNC.ALL ;  /* 0x0000000000007948 */ /* 0x000fea0003800000 */
[----:B------:R-:W3:Y:S01]  /*3560*/  S2UR UR5, SR_CgaCtaId ;  /* 0x00000000000579c3 */ /* 0x000ee20000008800 */
[----:B------:R-:W-:Y:S01]  /*3570*/  UMOV UR4, 0x400 ;  /* 0x0000040000047882 */ /* 0x000fe20000000000 */
[----:B------:R-:W-:-:S06]  /*3580*/  NOP ;  /* 0x0000000000007918 */ /* 0x000fcc0000000000 */
[----:B------:R-:W-:Y:S06]  /*3590*/  BAR.ARV 0x6, 0xa0 ;  /* 0x0182800000007b1d */ /* 0x000fec0000002000 */
[----:B------:R-:W4:Y:S01]  /*35a0*/  LDCU UR6, c[0x0][0x38c] ;  /* 0x00007180ff0677ac */ /* 0x000f220008000800 */
[----:B------:R-:W-:Y:S01]  /*35b0*/  LOP3.LUT R0, R0, 0xffff, RZ, 0xc0, !PT ;  /* 0x0000ffff00007812 */ /* 0x000fe200078ec0ff */
[----:B-1----:R-:W-:Y:S01]  /*35c0*/  IMAD.MOV.U32 R9, RZ, RZ, 0x1 ;  /* 0x00000001ff097424 */ /* 0x002fe200078e00ff */
[----:B------:R-:W-:Y:S01]  /*35d0*/  LOP3.LUT R8, R8, 0xffff, RZ, 0xc0, !PT ;  /* 0x0000ffff08087812 */ /* 0x000fe200078ec0ff */
[----:B------:R-:W-:Y:S01]  /*35e0*/  UMOV UR18, URZ ;  /* 0x000000ff00127c82 */ /* 0x000fe20008000000 */
[----:B------:R-:W-:Y:S01]  /*35f0*/  R2UR UR11, R0 ;  /* 0x00000000000b72ca */ /* 0x000fe200000e0000 */
[----:B------:R-:W-:Y:S01]  /*3600*/  UMOV UR17, URZ ;  /* 0x000000ff00117c82 */ /* 0x000fe20008000000 */
[----:B------:R-:W-:Y:S01]  /*3610*/  R2UR UR12, R8 ;  /* 0x00000000080c72ca */ /* 0x000fe200000e0000 */
[----:B------:R-:W-:Y:S01]  /*3620*/  IMAD.MOV.U32 R8, RZ, RZ, RZ ;  /* 0x000000ffff087224 */ /* 0x000fe200078e00ff */
[----:B------:R-:W-:Y:S01]  /*3630*/  UMOV UR16, URZ ;  /* 0x000000ff00107c82 */ /* 0x000fe20008000000 */
[----:B---3--:R-:W-:-:S02]  /*3640*/  ULEA UR5, UR5, UR4, 0x18 ;  /* 0x0000000405057291 */ /* 0x008fc4000f8ec0ff */
[----:B------:R-:W-:Y:S02]  /*3650*/  UISETP.NE.AND UP2, UPT, UR9, URZ, UPT ;  /* 0x000000ff0900728c */ /* 0x000fe4000bf45270 */
[----:B------:R-:W-:Y:S02]  /*3660*/  UIADD3 UR13, UPT, UPT, UR5, 0x4300, URZ ;  /* 0x00004300050d7890 */ /* 0x000fe4000fffe0ff */
[----:B------:R-:W-:Y:S02]  /*3670*/  UIADD3 UR20, UPT, UPT, UR5, 0x10300, URZ ;  /* 0x0001030005147890 */ /* 0x000fe4000fffe0ff */
[----:B----4-:R-:W-:Y:S01]  /*3680*/  UIADD3 UR6, UPT, UPT, UR6, 0x3f, URZ ;  /* 0x0000003f06067890 */ /* 0x010fe2000fffe0ff */
[----:B--2---:R-:W1:Y:S01]  /*3690*/  LDS R2, [UR5+0x160] ;  /* 0x00016005ff027984 */ /* 0x004e620008000800 */
[----:B------:R-:W-:Y:S02]  /*36a0*/  USHF.R.U32.HI UR13, URZ, 0x4, UR13 ;  /* 0x00000004ff0d7899 */ /* 0x000fe4000801160d */
[----:B------:R-:W-:-:S02]  /*36b0*/  USHF.R.S32.HI UR4, URZ, 0x1f, UR6 ;  /* 0x0000001fff047899 */ /* 0x000fc40008011406 */
[----:B------:R-:W-:Y:S02]  /*36c0*/  USHF.R.U32.HI UR20, URZ, 0x4, UR20 ;  /* 0x00000004ff147899 */ /* 0x000fe40008011614 */
[----:B------:R-:W-:Y:S02]  /*36d0*/  ULEA.HI UR4, UR4, UR6, URZ, 0x6 ;  /* 0x0000000604047291 */ /* 0x000fe4000f8f30ff */
[----:B------:R-:W-:Y:S02]  /*36e0*/  ULOP3.LUT UR13, UR13, 0x3fff, URZ, 0xc0, !UPT ;  /* 0x00003fff0d0d7892 */ /* 0x000fe4000f8ec0ff */
[----:B------:R-:W-:Y:S01]  /*36f0*/  USHF.R.S32.HI UR4, URZ, 0x6, UR4 ;  /* 0x00000006ff047899 */ /* 0x000fe20008011404 */
[----:B------:R-:W-:Y:S01]  /*3700*/  UMOV UR28, 0x0 ;  /* 0x00000000001c7882 */ /* 0x000fe20000000000 */
[----:B------:R-:W-:Y:S02]  /*3710*/  UMOV UR29, 0x8210010 ;  /* 0x08210010001d7882 */ /* 0x000fe40000000000 */
[----:B------:R-:W-:-:S02]  /*3720*/  UISETP.LT.AND UP0, UPT, UR4, 0x1, UPT ;  /* 0x000000010400788c */ /* 0x000fc4000bf01270 */
[----:B------:R-:W-:Y:S02]  /*3730*/  ULOP3.LUT UR20, UR20, 0x3fff, URZ, 0xc0, !UPT ;  /* 0x00003fff14147892 */ /* 0x000fe4000f8ec0ff */
[----:B------:R-:W-:Y:S02]  /*3740*/  ULOP3.LUT UR13, UR13, 0x10000, URZ, 0xfc, !UPT ;  /* 0x000100000d0d7892 */ /* 0x000fe4000f8efcff */
[----:B------:R-:W-:Y:S01]  /*3750*/  USEL UR19, UR4, 0x1, !UP0 ;  /* 0x0000000104137887 */ /* 0x000fe2000c000000 */
[----:B------:R-:W-:Y:S01]  /*3760*/  UMOV UR26, 0x0 ;  /* 0x00000000001a7882 */ /* 0x000fe20000000000 */
[----:B------:R-:W-:Y:S01]  /*3770*/  UMOV UR27, 0x8210010 ;  /* 0x08210010001b7882 */ /* 0x000fe20000000000 */
[----:B------:R-:W-:Y:S01]  /*3780*/  UMOV UR24, 0x0 ;  /* 0x0000000000187882 */ /* 0x000fe20000000000 */
[----:B------:R-:W-:Y:S01]  /*3790*/  UMOV UR25, 0x8210010 ;  /* 0x0821001000197882 */ /* 0x000fe20000000000 */
[----:B------:R-:W-:Y:S01]  /*37a0*/  UMOV UR22, 0x0 ;  /* 0x0000000000167882 */ /* 0x000fe20000000000 */
[----:B------:R-:W-:Y:S01]  /*37b0*/  UMOV UR23, 0x8210010 ;  /* 0x0821001000177882 */ /* 0x000fe20000000000 */
[----:B-1----:R-:W-:-:S02]  /*37c0*/  R2UR UR21, R2 ;  /* 0x00000000021572ca */ /* 0x002fc400000e0000 */
[----:B------:R-:W-:-:S13]  /*37d0*/  CS2R R2, SRZ ;  /* 0x0000000000027805 */ /* 0x000fda000001ff00 */
.L_x_76:
[C---:B------:R-:W-:Y:S02]  /*37e0*/  LEA R0, R8.reuse, UR5, 0x3 ;  /* 0x0000000508007c11 */ /* 0x040fe4000f8e18ff */
[----:B------:R-:W-:Y:S02]  /*37f0*/  SHF.L.U32 R5, R3, 0x1f, RZ ;  /* 0x0000001f03057819 */ /* 0x000fe400000006ff */
[----:B------:R-:W-:Y:S02]  /*3800*/  LEA R4, R8, UR5, 0x4 ;  /* 0x0000000508047c11 */ /* 0x000fe4000f8e20ff */
[----:B------:R-:W1:Y:S02]  /*3810*/  SYNCS.PHASECHK.TRANS64.TRYWAIT P0, [R0+URZ+0xb0], R5 ;  /* 0x0000b005000075a7 */ /* 0x000e6400080011ff */
[----:B-1-34-:R-:W-:Y:S05]  /*3820*/  @!P0 BRA `(.L_x_69) ;  /* 0x0000005800248947 */ /* 0x01afea0003800000 */
.L_x_173:
[----:B-1----:R-:W1:Y:S01]  /*3830*/  LDS.128 R4, [R4+0x140] ;  /* 0x0001400004047984 */ /* 0x002e620000000c00 */
[----:B------:R-:W-:Y:S02]  /*3840*/  VIADD R0, R0, 0xc0 ;  /* 0x000000c000007836 */ /* 0x000fe40000000000 */
[----:B------:R-:W-:Y:S01]  /*3850*/  VIADD R8, R8, 0x1 ;  /* 0x0000000108087836 */ /* 0x000fe20000000000 */
[----:B------:R-:W-:Y:S01]  /*3860*/  @!PT LDS RZ, [RZ] ;  /* 0x00000000fffff984 */ /* 0x000fe20000000800 */
[----:B------:R-:W-:Y:S01]  /*3870*/  @!PT LDS RZ, [RZ] ;  /* 0x00000000fffff984 */ /* 0x000fe20000000800 */
[----:B------:R-:W-:Y:S01]  /*3880*/  @!PT LDS RZ, [RZ] ;  /* 0x00000000fffff984 */ /* 0x000fe20000000800 */
[----:B------:R-:W-:Y:S01]  /*3890*/  @!PT LDS RZ, [RZ] ;  /* 0x00000000fffff984 */ /* 0x000fe20000000800 */
[----:B------:R2:W-:Y:S06]  /*38a0*/  MEMBAR.ALL.CTA ;  /* 0x0000000000007992 */ /* 0x0005ec0000008000 */
[----:B--2---:R-:W2:Y:S01]  /*38b0*/  FENCE.VIEW.ASYNC.S ;  /* 0x00000000000073c6 */ /* 0x004ea20000000000 */
[----:B------:R-:W-:-:S04]  /*38c0*/  PRMT R0, RZ, 0x654, R0 ;  /* 0x00000654ff007816 */ /* 0x000fc80000000000 */
[----:B--2---:R2:W-:Y:S01]  /*38d0*/  SYNCS.ARRIVE.TRANS64.RED.A1T0 RZ, [R0+URZ], RZ ;  /* 0x000000ff00ff79a7 */ /* 0x0045e200081004ff */
[----:B-1----:R-:W-:Y:S01]  /*38e0*/  LOP3.LUT P1, RZ, R6, 0x1, RZ, 0xc0, !PT ;  /* 0x0000000106ff7812 */ /* 0x002fe2000782c0ff */
[----:B--2---:R-:W-:-:S12]  /*38f0*/  BRA.U UP2, `(.L_x_70) ;  /* 0x0000000502087547 */ /* 0x004fd8000b800000 */
[----:B------:R-:W1:Y:S01]  /*3900*/  LDCU UR6, c[0x0][0x38c] ;  /* 0x00007180ff0677ac */ /* 0x000e620008000800 */
[----:B------:R-:W-:Y:S02]  /*3910*/  PLOP3.LUT P2, PT, PT, PT, PT, 0x80, 0x8 ;  /* 0x000000000008781c */ /* 0x000fe40003f4f070 */
[----:B------:R-:W-:Y:S01]  /*3920*/  SHF.L.U32 R5, R9, 0x1f, RZ ;  /* 0x0000001f09057819 */ /* 0x000fe200000006ff */
[----:B------:R-:W-:Y:S02]  /*3930*/  ULEA UR7, UR18, UR5, 0x3 ;  /* 0x0000000512077291 */ /* 0x000fe4000f8e18ff */
[----:B------:R-:W-:Y:S02]  /*3940*/  ULEA UR10, UR18, UR21, 0x6 ;  /* 0x00000015120a7291 */ /* 0x000fe4000f8e30ff */
[----:B-1----:R-:W-:-:S06]  /*3950*/  UISETP.GE.AND UP0, UPT, UR6, 0x1, UPT ;  /* 0x000000010600788c */ /* 0x002fcc000bf06270 */
[----:B------:R-:W-:-:S05]  /*3960*/  PLOP3.LUT P0, PT, PT, PT, UP0, 0x80, 0x8 ;  /* 0x000000000008781c */ /* 0x000fca0003f0f008 */
[----:B------:R-:W-:-:S08]  /*3970*/  @UP0 ULEA UR6, UR17, UR5, 0x3 ;  /* 0x0000000511060291 */ /* 0x000fd0000f8e18ff */
[----:B------:R-:W-:-:S04]  /*3980*/  @P0 SHF.L.U32 R0, R2, 0x1f, RZ ;  /* 0x0000001f02000819 */ /* 0x000fc800000006ff */
[----:B------:R1:W2:Y:S01]  /*3990*/  @P0 SYNCS.PHASECHK.TRANS64.TRYWAIT P2, [UR6], R0 ;  /* 0x00000000ff0005a7 */ /* 0x0002a20008041106 */
[----:B------:R-:W3:Y:S02]  /*39a0*/  SYNCS.PHASECHK.TRANS64.TRYWAIT P0, [UR7+0xf0], R5 ;  /* 0x0000f005ff0075a7 */ /* 0x000ee40008001107 */
[----:B-123--:R-:W-:Y:S05]  /*39b0*/  @!P0 BRA `(.L_x_71) ;  /* 0x0000005400d48947 */ /* 0x00efea0003800000 */
.L_x_175:
[----:B------:R-:W-:Y:S01]  /*39c0*/  UMOV UR15, UR16 ;  /* 0x00000010000f7c82 */ /* 0x000fe20008000000 */
[----:B------:R-:W-:Y:S05]  /*39d0*/  BRA.U !UP0, `(.L_x_72) ;  /* 0x0000000108c07547 */ /* 0x000fea000b800000 */
[----:B------:R-:W-:Y:S02]  /*39e0*/  UIADD3 UR15, UPT, UPT, UR19, UR16, URZ ;  /* 0x00000010130f7290 */ /* 0x000fe4000fffe0ff */
[----:B------:R-:W-:Y:S01]  /*39f0*/  UPLOP3.LUT UP3, UPT, UPT, UPT, UPT, 0x40, 0x4 ;  /* 0x000000000004789c */ /* 0x000fe20003f6e870 */
[----:B------:R-:W-:Y:S01]  /*3a00*/  UMOV UR14, UR4 ;  /* 0x00000004000e7c82 */ /* 0x000fe20008000000 */
[----:B------:R-:W-:-:S09]  /*3a10*/  UMOV UR46, UR17 ;  /* 0x00000011002e7c82 */ /* 0x000fd20008000000 */
.L_x_75:
[----:B--2---:R-:W-:Y:S01]  /*3a20*/  ULEA UR6, UR46, UR5, 0x3 ;  /* 0x000000052e067291 */ /* 0x004fe2000f8e18ff */
[----:B---3--:R-:W-:Y:S11]  /*3a30*/  @P2 BRA `(.L_x_73) ;  /* 0x00000000000c2947 */ /* 0x008ff60003800000 */
[----:B-1----:R-:W-:Y:S04]  /*3a40*/  SHF.L.U32 R5, R2, 0x1f, RZ ;  /* 0x0000001f02057819 */ /* 0x002fe800000006ff */
[----:B------:R-:W1:Y:S02]  /*3a50*/  SYNCS.PHASECHK.TRANS64.TRYWAIT P0, [UR6], R5 ;  /* 0x00000005ff0075a7 */ /* 0x000e640008001106 */
[----:B-1----:R-:W-:Y:S05]  /*3a60*/  @!P0 BRA `(.L_x_74) ;  /* 0x0000005400c08947 */ /* 0x002fea0003800000 */
.L_x_73:
[----:B------:R-:W-:Y:S01]  /*3a70*/  UISETP.NE.AND UP0, UPT, UR14, 0x1, UPT ;  /* 0x000000010e00788c */ /* 0x000fe2000bf05270 */
[----:B------:R-:W-:Y:S01]  /*3a80*/  PLOP3.LUT P2, PT, PT, PT, PT, 0x80, 0x8 ;  /* 0x000000000008781c */ /* 0x000fe20003f4f070 */
[----:B------:R-:W-:Y:S02]  /*3a90*/  UIADD3 UR17, UPT, UPT, UR46, 0x1, URZ ;  /* 0x000000012e117890 */ /* 0x000fe4000fffe0ff */
[----:B------:R-:W-:Y:S02]  /*3aa0*/  ULEA UR32, UR46, UR20, 0x9 ;  /* 0x000000142e207291 */ /* 0x000fe4000f8e48ff */
[----:B------:R-:W-:Y:S01]  /*3ab0*/  UISETP.NE.AND UP1, UPT, UR17, 0x6, UPT ;  /* 0x000000061100788c */ /* 0x000fe2000bf25270 */
[----:B------:R-:W-:Y:S01]  /*3ac0*/  PLOP3.LUT P0, PT, PT, PT, UP0, 0x80, 0x8 ;  /* 0x000000000008781c */ /* 0x000fe20003f0f008 */
[----:B------:R-:W-:Y:S02]  /*3ad0*/  UIADD3 UR44, UPT, UPT, UR32, 0x80, URZ ;  /* 0x00000080202c7890 */ /* 0x000fe4000fffe0ff */
[----:B------:R-:W-:Y:S02]  /*3ae0*/  USEL UR31, URZ, 0x1, UP1 ;  /* 0x00000001ff1f7887 */ /* 0x000fe40008800000 */
[----:B------:R-:W-:Y:S02]  /*3af0*/  USEL UR17, UR17, URZ, UP1 ;  /* 0x000000ff11117287 */ /* 0x000fe40008800000 */
[----:B------:R-:W-:Y:S02]  /*3b00*/  UIADD3 UR40, UPT, UPT, UR32, 0x100, URZ ;  /* 0x0000010020287890 */ /* 0x000fe4000fffe0ff */
[----:B------:R-:W-:Y:S01]  /*3b10*/  @UP0 ULEA UR30, UR17, UR5, 0x3 ;  /* 0x00000005111e0291 */ /* 0x000fe2000f8e18ff */
[----:B------:R-:W-:Y:S01]  /*3b20*/  LOP3.LUT R2, R2, UR31, RZ, 0x3c, !PT ;  /* 0x0000001f02027c12 */ /* 0x000fe2000f8e3cff */
[----:B------:R-:W-:Y:S02]  /*3b30*/  UIADD3 UR36, UPT, UPT, UR32, 0x180, URZ ;  /* 0x0000018020247890 */ /* 0x000fe4000fffe0ff */
[----:B------:R-:W-:Y:S01]  /*3b40*/  UIADD3 UR6, UPT, UPT, UR6, 0x30, URZ ;  /* 0x0000003006067890 */ /* 0x000fe2000fffe0ff */
[----:B-1----:R-:W-:Y:S01]  /*3b50*/  @P0 SHF.L.U32 R0, R2, 0x1f, RZ ;  /* 0x0000001f02000819 */ /* 0x002fe200000006ff */
[----:B------:R-:W-:Y:S02]  /*3b60*/  UIADD3 UR16, UPT, UPT, UR16, 0x1, URZ ;  /* 0x0000000110107890 */ /* 0x000fe4000fffe0ff */
[----:B------:R-:W-:Y:S01]  /*3b70*/  UIADD3 UR14, UPT, UPT, UR14, -0x1, URZ ;  /* 0xffffffff0e0e7890 */ /* 0x000fe2000fffe0ff */
[----:B------:R2:W3:Y:S01]  /*3b80*/  @P0 SYNCS.PHASECHK.TRANS64.TRYWAIT P2, [UR30], R0 ;  /* 0x00000000ff0005a7 */ /* 0x0004e2000804111e */
[----:B------:R-:W-:Y:S02]  /*3b90*/  ULEA UR30, UR46, UR13, 0x9 ;  /* 0x0000000d2e1e7291 */ /* 0x000fe4000f8e48ff */
[----:B------:R-:W-:Y:S02]  /*3ba0*/  UISETP.NE.AND UP0, UPT, UR16, UR15, UPT ;  /* 0x0000000f1000728c */ /* 0x000fe4000bf05270 */
[----:B------:R-:W-:Y:S02]  /*3bb0*/  UIADD3 UR42, UPT, UPT, UR30, 0x2, URZ ;  /* 0x000000021e2a7890 */ /* 0x000fe4000fffe0ff */
[----:B------:R-:W-:Y:S02]  /*3bc0*/  UIADD3 UR38, UPT, UPT, UR30, 0x4, URZ ;  /* 0x000000041e267890 */ /* 0x000fe4000fffe0ff */
[----:B------:R-:W-:Y:S01]  /*3bd0*/  UIADD3 UR34, UPT, UPT, UR30, 0x6, URZ ;  /* 0x000000061e227890 */ /* 0x000fe2000fffe0ff */
[----:B------:R-:W-:Y:S01]  /*3be0*/  UMOV UR33, 0x40004040 ;  /* 0x4000404000217882 */ /* 0x000fe20000000000 */
[----:B------:R-:W-:Y:S01]  /*3bf0*/  UMOV UR31, 0x40004040 ;  /* 0x40004040001f7882 */ /* 0x000fe20000000000 */
[----:B------:R-:W-:Y:S01]  /*3c00*/  UMOV UR45, 0x40004040 ;  /* 0x40004040002d7882 */ /* 0x000fe20000000000 */
[----:B------:R2:W-:Y:S01]  /*3c10*/  UTCHMMA.2CTA gdesc[UR30], gdesc[UR32], tmem[UR10], tmem[UR28], idesc[UR29], UP3 ;  /* 0x00ff1c201e0075ea */ /* 0x0005e20009a0000a */
[----:B------:R-:W-:Y:S01]  /*3c20*/  UPLOP3.LUT UP3, UPT, UPT, UPT, UPT, 0x80, 0x8 ;  /* 0x000000000008789c */ /* 0x000fe20003f6f070 */
[----:B------:R-:W-:Y:S01]  /*3c30*/  UMOV UR43, 0x40004040 ;  /* 0x40004040002b7882 */ /* 0x000fe20000000000 */
[----:B------:R-:W-:Y:S01]  /*3c40*/  UMOV UR41, 0x40004040 ;  /* 0x4000404000297882 */ /* 0x000fe20000000000 */
[----:B------:R2:W-:Y:S01]  /*3c50*/  UTCHMMA.2CTA gdesc[UR42], gdesc[UR44], tmem[UR10], tmem[UR26], idesc[UR27], UPT ;  /* 0x00ff1a2c2a0075ea */ /* 0x0005e2000ba0000a */
[----:B------:R-:W-:Y:S01]  /*3c60*/  UMOV UR39, 0x40004040 ;  /* 0x4000404000277882 */ /* 0x000fe20000000000 */
[----:B------:R-:W-:Y:S01]  /*3c70*/  UMOV UR37, 0x40004040 ;  /* 0x4000404000257882 */ /* 0x000fe20000000000 */
[----:B------:R-:W-:Y:S01]  /*3c80*/  UMOV UR35, 0x40004040 ;  /* 0x4000404000237882 */ /* 0x000fe20000000000 */
[----:B------:R2:W-:Y:S01]  /*3c90*/  UTCHMMA.2CTA gdesc[UR38], gdesc[UR40], tmem[UR10], tmem[UR24], idesc[UR25], UPT ;  /* 0x00ff1828260075ea */ /* 0x0005e2000ba0000a */
[----:B------:R2:W-:Y:S01]  /*3ca0*/  UTCHMMA.2CTA gdesc[UR34], gdesc[UR36], tmem[UR10], tmem[UR22], idesc[UR23], UPT ;  /* 0x00ff1624220075ea */ /* 0x0005e2000ba0000a */
[----:B------:R2:W-:Y:S01]  /*3cb0*/  UTCBAR.2CTA.MULTICAST [UR6], URZ, UR12 ;  /* 0x000000ff060073e9 */ /* 0x0005e2000820080c */
[----:B------:R-:W-:Y:S01]  /*3cc0*/  UMOV UR46, UR17 ;  /* 0x00000011002e7c82 */ /* 0x000fe20008000000 */
[----:B------:R-:W-:Y:S05]  /*3cd0*/  BRA.U UP0, `(.L_x_75) ;  /* 0xfffffffd00507547 */ /* 0x000fea000b83ffff */
.L_x_72:
[----:B------:R-:W-:Y:S01]  /*3ce0*/  UIADD3 UR7, UPT, UPT, UR7, 0xd0, URZ ;  /* 0x000000d007077890 */ /* 0x000fe2000fffe0ff */
[----:B------:R-:W-:-:S08]  /*3cf0*/  UMOV UR16, UR15 ;  /* 0x0000000f00107c82 */ /* 0x000fd00008000000 */
[----:B------:R4:W-:Y:S01]  /*3d00*/  UTCBAR.2CTA.MULTICAST [UR7], URZ, UR11 ;  /* 0x000000ff070073e9 */ /* 0x0009e2000820080b */
[----:B------:R-:W-:Y:S02]  /*3d10*/  NOP ;  /* 0x0000000000007918 */ /* 0x000fe40000000000 */
.L_x_70:
[----:B------:R-:W-:Y:S01]  /*3d20*/  UIADD3 UR18, UPT, UPT, UR18, 0x1, URZ ;  /* 0x0000000112127890 */ /* 0x000fe2000fffe0ff */
[----:B------:R-:W-:-:S03]  /*3d30*/  ISETP.NE.AND P0, PT, R8, 0x2, PT ;  /* 0x000000020800780c */ /* 0x000fc60003f05270 */
[----:B------:R-:W-:Y:S01]  /*3d40*/  UISETP.NE.AND UP0, UPT, UR18, 0x4, UPT ;  /* 0x000000041200788c */ /* 0x000fe2000bf05270 */
[----:B-12---:R-:W-:Y:S02]  /*3d50*/  SEL R0, RZ, 0x1, P0 ;  /* 0x00000001ff007807 */ /* 0x006fe40000000000 */
[----:B------:R-:W-:Y:S01]  /*3d60*/  SEL R8, R8, RZ, P0 ;  /* 0x000000ff08087207 */ /* 0x000fe20000000000 */
[----:B------:R-:W-:Y:S01]  /*3d70*/  USEL UR6, URZ, 0x1, UP0 ;  /* 0x00000001ff067887 */ /* 0x000fe20008000000 */
[----:B------:R-:W-:Y:S01]  /*3d80*/  LOP3.LUT R3, R3, R0, RZ, 0x3c, !PT ;  /* 0x0000000003037212 */ /* 0x000fe200078e3cff */
[----:B------:R-:W-:-:S04]  /*3d90*/  USEL UR18, UR18, URZ, UP0 ;  /* 0x000000ff12127287 */ /* 0x000fc80008000000 */
[----:B------:R-:W-:Y:S01]  /*3da0*/  LOP3.LUT R9, R9, UR6, RZ, 0x3c, !PT ;  /* 0x0000000609097c12 */ /* 0x000fe2000f8e3cff */
[----:B------:R-:W-:Y:S07]  /*3db0*/  @P1 BRA `(.L_x_76) ;  /* 0xfffffff800881947 */ /* 0x000fee000383ffff */
[----:B------:R-:W1:Y:S01]  /*3dc0*/  S2UR UR4, SR_CgaCtaId ;  /* 0x00000000000479c3 */ /* 0x000e620000008800 */
[----:B------:R-:W-:Y:S01]  /*3dd0*/  ELECT P0, URZ, PT ;  /* 0x0000000000ff782f */ /* 0x000fe20003800000 */
[----:B------:R-:W-:Y:S01]  /*3de0*/  HFMA2 R0, -RZ, RZ, 0, 5.9604644775390625e-08 ;  /* 0x00000001ff007431 */ /* 0x000fe200000001ff */
[----:B------:R-:W-:-:S05]  /*3df0*/  UMOV UR6, 0x40 ;  /* 0x0000004000067882 */ /* 0x000fca0000000000 */
[----:B------:R-:W-:Y:S01]  /*3e00*/  UVIRTCOUNT.DEALLOC.SMPOOL 0x80 ;  /* 0x000000800000784c */ /* 0x000fe20000000000 */
[----:B------:R-:W-:Y:S02]  /*3e10*/  UISETP.NE.AND UP0, UPT, UR9, URZ, UPT ;  /* 0x000000ff0900728c */ /* 0x000fe4000bf05270 */
[----:B-1----:R-:W-:-:S09]  /*3e20*/  ULEA UR4, UR4, UR6, 0x18 ;  /* 0x0000000604047291 */ /* 0x002fd2000f8ec0ff */
[----:B------:R1:W-:Y:S01]  /*3e30*/  @P0 STS.U8 [UR4+0x1c], R0 ;  /* 0x00001c00ff000988 */ /* 0x0003e20008000004 */
[----:B------:R-:W-:Y:S05]  /*3e40*/  BRA.U UP0, `(.L_x_77) ;  /* 0x0000000100a07547 */ /* 0x000fea000b800000 */
[----:B------:R-:W-:Y:S01]  /*3e50*/  UIADD3 UR6, UPT, UPT, UR5, 0xf0, URZ ;  /* 0x000000f005067890 */ /* 0x000fe2000fffe0ff */
[----:B------:R-:W-:-:S03]  /*3e60*/  SHF.L.U32 R3, R9, 0x1f, RZ ;  /* 0x0000001f09037819 */ /* 0x000fc600000006ff */
[----:B----4-:R-:W-:-:S09]  /*3e70*/  ULEA UR7, UR18, UR6, 0x3 ;  /* 0x0000000612077291 */ /* 0x010fd2000f8e18ff */
[----:B------:R-:W2:Y:S02]  /*3e80*/  SYNCS.PHASECHK.TRANS64.TRYWAIT P0, [UR7], R3 ;  /* 0x00000003ff0075a7 */ /* 0x000ea40008001107 */
[----:B--2---:R-:W-:Y:S05]  /*3e90*/  @!P0 BRA `(.L_x_78) ;  /* 0x0000005000cc8947 */ /* 0x004fea0003800000 */
.L_x_178:
        /* <DEDUP_REMOVED lines=9> */
.L_x_180:
        /* <DEDUP_REMOVED lines=9> */
.L_x_182:
[----:B------:R-:W-:-:S04]  /*3fc0*/  UIADD3 UR9, UPT, UPT, UR9, 0x1, URZ ;  /* 0x0000000109097890 */ /* 0x000fc8000fffe0ff */
[----:B------:R-:W-:-:S04]  /*3fd0*/  UISETP.NE.AND UP1, UPT, UR9, 0x4, UPT ;  /* 0x000000040900788c */ /* 0x000fc8000bf25270 */
[----:B------:R-:W-:Y:S02]  /*3fe0*/  USEL UR7, URZ, 0x1, UP1 ;  /* 0x00000001ff077887 */ /* 0x000fe40008800000 */
[----:B------:R-:W-:-:S04]  /*3ff0*/  USEL UR9, UR9, URZ, UP1 ;  /* 0x000000ff09097287 */ /* 0x000fc80008800000 */
[----:B------:R-:W-:Y:S01]  /*4000*/  ULEA UR9, UR9, UR6, 0x3 ;  /* 0x0000000609097291 */ /* 0x000fe2000f8e18ff */
[----:B-1----:R-:W-:-:S04]  /*4010*/  LOP3.LUT R3, R2, UR7, RZ, 0x3c, !PT ;  /* 0x0000000702037c12 */ /* 0x002fc8000f8e3cff */
[----:B------:R-:W-:Y:S01]  /*4020*/  SHF.L.U32 R3, R3, 0x1f, RZ ;  /* 0x0000001f03037819 */ /* 0x000fe200000006ff */
[----:B------:R-:W-:-:S04]  /*4030*/  IMAD.U32 R0, RZ, RZ, UR9 ;  /* 0x00000009ff007e24 */ /* 0x000fc8000f8e00ff */
[----:B------:R1:W2:Y:S03]  /*4040*/  SYNCS.PHASECHK.TRANS64.TRYWAIT P0, [R0+URZ], R3 ;  /* 0x00000003000075a7 */ /* 0x0002a600080011ff */
[----:B--2---:R-:W-:Y:S05]  /*4050*/  @!P0 NANOSLEEP.SYNCS 0x989680 ;  /* 0x009896800000895d */ /* 0x004fea0003900000 */
[----:B------:R-:W2:Y:S02]  /*4060*/  @!P0 SYNCS.PHASECHK.TRANS64 P0, [R0+URZ], R3 ;  /* 0x00000003000085a7 */ /* 0x000ea400080010ff */
[----:B--2---:R-:W-:Y:S05]  /*4070*/  @P0 BRA `(.L_x_81) ;  /* 0x0000000000200947 */ /* 0x004fea0003800000 */
.L_x_82:
[----:B--2---:R2:W4:Y:S02]  /*4080*/  SYNCS.PHASECHK.TRANS64.TRYWAIT P0, [R0+URZ], R3 ;  /* 0x00000003000075a7 */ /* 0x00452400080011ff */
[----:B----4-:R-:W-:Y:S05]  /*4090*/  @!P0 NANOSLEEP.SYNCS 0x989680 ;  /* 0x009896800000895d */ /* 0x010fea0003900000 */
[----:B------:R-:W4:Y:S02]  /*40a0*/  @!P0 SYNCS.PHASECHK.TRANS64 P0, [R0+URZ], R3 ;  /* 0x00000003000085a7 */ /* 0x000f2400080010ff */
[----:B----4-:R-:W-:Y:S05]  /*40b0*/  @!P0 BRA `(.L_x_82) ;  /* 0xfffffffc00f08947 */ /* 0x010fea000383ffff */
[----:B------:R-:W-:Y:S05]  /*40c0*/  BRA `(.L_x_81) ;  /* 0x00000000000c7947 */ /* 0x000fea0003800000 */
.L_x_77:
[----:B------:R-:W-:-:S04]  /*40d0*/  UIADD3 UR6, UPT, UPT, UR5, 0x130, URZ ;  /* 0x0000013005067890 */ /* 0x000fc8000fffe0ff */
[----:B------:R-:W-:-:S09]  /*40e0*/  UPRMT UR6, UR8, 0x654, UR6 ;  /* 0x0000065408067896 */ /* 0x000fd20008000006 */
[----:B------:R-:W-:Y:S03]  /*40f0*/  SYNCS.ARRIVE.TRANS64.RED.A1T0 RZ, [UR6], RZ ;  /* 0x000000ffffff79a7 */ /* 0x000fe60008100406 */
.L_x_81:
[----:B-12---:R-:W-:Y:S01]  /*4100*/  SHF.L.U32 R3, RZ, 0x1f, RZ ;  /* 0x0000001fff037819 */ /* 0x006fe200000006ff */
[----:B------:R-:W-:Y:S01]  /*4110*/  UIADD3 UR6, UPT, UPT, UR5, 0x130, URZ ;  /* 0x0000013005067890 */ /* 0x000fe2000fffe0ff */
[----:B------:R-:W-:Y:S02]  /*4120*/  PLOP3.LUT P0, PT, PT, PT, UP0, 0x80, 0x8 ;  /* 0x000000000008781c */ /* 0x000fe40003f0f008 */
[----:B------:R-:W1:Y:S02]  /*4130*/  SYNCS.PHASECHK.TRANS64.TRYWAIT P1, [UR5+0x130], R3 ;  /* 0x00013003ff0075a7 */ /* 0x000e640008021105 */
[----:B-1----:R-:W-:Y:S09]  /*4140*/  @!P1 BRA `(.L_x_83) ;  /* 0x0000005000689947 */ /* 0x002ff20003800000 */
.L_x_184:
[----:B------:R-:W-:Y:S01]  /*4150*/  @!UP0 UPRMT UR6, UR8, 0x654, UR6 ;  /* 0x0000065408068896 */ /* 0x000fe20008000006 */
[----:B------:R-:W-:Y:S02]  /*4160*/  UMOV UR5, 0x1 ;  /* 0x0000000100057882 */ /* 0x000fe40000000000 */
[----:B------:R-:W-:-:S06]  /*4170*/  UMOV UR8, 0xffff ;  /* 0x0000ffff00087882 */ /* 0x000fcc0000000000 */
[----:B------:R-:W-:Y:S01]  /*4180*/  @!P0 SYNCS.ARRIVE.TRANS64.RED.A1T0 RZ, [UR6], RZ ;  /* 0x000000ffffff89a7 */ /* 0x000fe20008100406 */
[----:B------:R-:W-:Y:S01]  /*4190*/  NOP ;  /* 0x0000000000007918 */ /* 0x000fe20000000000 */
[----:B-1----:R-:W1:Y:S01]  /*41a0*/  LDS R0, [UR4+0x14] ;  /* 0x00001404ff007984 */ /* 0x002e620008000800 */
[----:B------:R-:W-:-:S04]  /*41b0*/  ULOP3.LUT UR6, UR21, 0xffff, URZ, 0xc0, !UPT ;  /* 0x0000ffff15067892 */ /* 0x000fc8000f8ec0ff */
[----:B------:R-:W-:-:S04]  /*41c0*/  USHF.R.U32.HI UR6, URZ, 0x5, UR6 ;  /* 0x00000005ff067899 */ /* 0x000fc80008011606 */
[----:B------:R-:W-:Y:S02]  /*41d0*/  USHF.L.U32 UR8, UR8, UR6, URZ ;  /* 0x0000000608087299 */ /* 0x000fe400080006ff */
[----:B------:R-:W-:-:S04]  /*41e0*/  USHF.L.U32 UR5, UR5, UR6, URZ ;  /* 0x0000000605057299 */ /* 0x000fc800080006ff */
[----:B-1----:R-:W-:-:S04]  /*41f0*/  LOP3.LUT R0, R0, UR8, RZ, 0xc0, !PT ;  /* 0x0000000800007c12 */ /* 0x002fc8000f8ec0ff */
[----:B------:R-:W-:-:S13]  /*4200*/  ISETP.NE.AND P0, PT, R0, UR8, PT ;  /* 0x0000000800007c0c */ /* 0x000fda000bf05270 */
[----:B------:R-:W-:Y:S05]  /*4210*/  @P0 BRA `(.L_x_84) ;  /* 0x0000000000580947 */ /* 0x000fea0003800000 */
[----:B------:R-:W1:Y:S02]  /*4220*/  LDS R0, [UR4+0x18] ;  /* 0x00001804ff007984 */ /* 0x000e640008000800 */
[----:B-1----:R-:W-:-:S04]  /*4230*/  LOP3.LUT R0, R0, UR5, RZ, 0xc0, !PT ;  /* 0x0000000500007c12 */ /* 0x002fc8000f8ec0ff */
[----:B------:R-:W-:-:S13]  /*4240*/  ISETP.NE.AND P0, PT, R0, UR5, PT ;  /* 0x0000000500007c0c */ /* 0x000fda000bf05270 */
[----:B------:R-:W-:Y:S05]  /*4250*/  @P0 BRA `(.L_x_85) ;  /* 0x00000000003c0947 */ /* 0x000fea0003800000 */
[----:B------:R-:W1:Y:S01]  /*4260*/  S2R R2, SR_LANEID ;  /* 0x0000000000027919 */ /* 0x000e620000000000 */
[----:B------:R-:W-:Y:S01]  /*4270*/  ULOP3.LUT UR8, URZ, UR8, URZ, 0x33, !UPT ;  /* 0x00000008ff087292 */ /* 0x000fe2000f8e33ff */
[----:B------:R-:W-:Y:S01]  /*4280*/  LOP3.LUT R4, RZ, UR5, RZ, 0x33, !PT ;  /* 0x00000005ff047c12 */ /* 0x000fe2000f8e33ff */
[----:B----4-:R-:W-:Y:S02]  /*4290*/  VOTEU.ANY UR7, UPT, PT ;  /* 0x0000000000077886 */ /* 0x010fe400038e0100 */
[----:B------:R-:W-:Y:S01]  /*42a0*/  UFLO.U32 UR7, UR7 ;  /* 0x00000007000772bd */ /* 0x000fe200080e0000 */
[----:B------:R-:W2:Y:S01]  /*42b0*/  REDUX UR5, R4 ;  /* 0x00000000040573c4 */ /* 0x000ea20000000000 */
[----:B------:R-:W-:-:S06]  /*42c0*/  IMAD.U32 R0, RZ, RZ, UR8 ;  /* 0x00000008ff007e24 */ /* 0x000fcc000f8e00ff */
[----:B------:R4:W-:Y:S01]  /*42d0*/  UTCATOMSWS.AND URZ, UR8 ;  /* 0x0000000800ff79e3 */ /* 0x0009e20008000000 */
[----:B------:R-:W3:Y:S01]  /*42e0*/  REDUX UR6, R0 ;  /* 0x00000000000673c4 */ /* 0x000ee20000000000 */
[----:B-1----:R-:W-:Y:S01]  /*42f0*/  ISETP.EQ.U32.AND P0, PT, R2, UR7, PT ;  /* 0x0000000702007c0c */ /* 0x002fe2000bf02070 */
[----:B--2---:R-:W-:Y:S01]  /*4300*/  IMAD.U32 R2, RZ, RZ, UR5 ;  /* 0x00000005ff027e24 */ /* 0x004fe2000f8e00ff */
[----:B---3--:R-:W-:-:S11]  /*4310*/  MOV R3, UR6 ;  /* 0x0000000600037c02 */ /* 0x008fd60008000f00 */
[----:B------:R4:W-:Y:S04]  /*4320*/  @P0 ATOMS.AND RZ, [UR4+0x14], R3 ;  /* 0x00001403ffff098c */ /* 0x0009e8000a800004 */
[----:B------:R4:W-:Y:S01]  /*4330*/  @P0 ATOMS.AND RZ, [UR4+0x18], R2 ;  /* 0x00001802ffff098c */ /* 0x0009e2000a800004 */
[----:B------:R-:W-:Y:S05]  /*4340*/  BRA `(.L_x_86) ;  /* 0x0000000000147947 */ /* 0x000fea0003800000 */
.L_x_85:
[----:B------:R-:W-:Y:S02]  /*4350*/  MOV R2, 0x4370 ;  /* 0x0000437000027802 */ /* 0x000fe40000000f00 */
[----:B---345:R-:W-:Y:S05]  /*4360*/  CALL.REL.NOINC `($__internal_0_$__cuda_sm10x_tcgen05_guardrail_trap_col_being_dealloced_not_returned_by_alloc) ;  /* 0x0000005400487944 */ /* 0x038fea0003c00000 */
[----:B------:R-:W-:Y:S05]  /*4370*/  BRA `(.L_x_86) ;  /* 0x0000000000087947 */ /* 0x000fea0003800000 */
.L_x_84:
[----:B------:R-:W-:Y:S02]  /*4380*/  MOV R2, 0x43a0 ;  /* 0x000043a000027802 */ /* 0x000fe40000000f00 */
[----:B---345:R-:W-:Y:S05]  /*4390*/  CALL.REL.NOINC `($__internal_2_$__cuda_sm10x_tcgen05_guardrail_trap_unallocated_columns_being_dealloced) ;  /* 0x0000005400547944 */ /* 0x038fea0003c00000 */
.L_x_86:
[----:B------:R-:W-:Y:S01]  /*43a0*/  NOP ;  /* 0x0000000000007918 */ /* 0x000fe20000000000 */
[----:B----4-:R-:W-:Y:S05]  /*43b0*/  EXIT ;  /* 0x000000000000794d */ /* 0x010fea0003800000 */
.L_x_57:
[----:B------:R-:W-:-:S09]  /*43c0*/  UISETP.NE.OR UP5, UPT, UR10, 0x3, !UP5 ;  /* 0x000000030a00788c */ /* 0x000fd2000efa5670 */
[----:B------:R-:W-:Y:S05]  /*43d0*/  BRA.U UP5, `(.L_x_87) ;  /* 0x0000001105787547 */ /* 0x000fea000b800000 */
[----:B------:R-:W1:Y:S01]  /*43e0*/  LDC R0, c[0x0][0xb30] ;  /* 0x0002cc00ff007b82 */ /* 0x000e620000000800 */
[----:B------:R-:W2:Y:S01]  /*43f0*/  LDCU.64 UR8, c[0x0][0x888] ;  /* 0x00011100ff0877ac */ /* 0x000ea20008000a00 */
[----:B------:R-:W-:Y:S02]  /*4400*/  HFMA2 R25, -RZ, RZ, 0, 0 ;  /* 0x00000000ff197431 */ /* 0x000fe400000001ff */
[----:B-----5:R-:W-:Y:S01]  /*4410*/  IMAD.MOV.U32 R32, RZ, RZ, 0x1 ;  /* 0x00000001ff207424 */ /* 0x020fe200078e00ff */
[----:B------:R-:W-:Y:S01]  /*4420*/  MOV R23, 0x1000 ;  /* 0x0000100000177802 */ /* 0x000fe20000000f00 */
[----:B------:R-:W3:Y:S01]  /*4430*/  LDCU.64 UR4, c[0x0][0x890] ;  /* 0x00011200ff0477ac */ /* 0x000ee20008000a00 */
[----:B------:R-:W-:Y:S01]  /*4440*/  IMAD.MOV.U32 R27, RZ, RZ, RZ ;  /* 0x000000ffff1b7224 */ /* 0x000fe200078e00ff */
[----:B------:R-:W4:Y:S01]  /*4450*/  LDC R19, c[0x0][0x370] ;  /* 0x0000dc00ff137b82 */ /* 0x000f220000000800 */
[----:B------:R-:W-:Y:S01]  /*4460*/  UMOV UR7, 0x400 ;  /* 0x0000040000077882 */ /* 0x000fe20000000000 */
[----:B------:R-:W-:-:S02]  /*4470*/  UPLOP3.LUT UP0, UPT, UPT, UPT, UPT, 0x40, 0x4 ;  /* 0x000000000004789c */ /* 0x000fc40003f0e870 */
[----:B------:R-:W-:-:S04]  /*4480*/  ULEA UR7, UR37, UR7, 0x18 ;  /* 0x0000000725077291 */ /* 0x000fc8000f8ec0ff */
[----:B------:R-:W4:Y:S01]  /*4490*/  LDC R2, c[0x0][0xb0c] ;  /* 0x0002c300ff027b82 */ /* 0x000f220000000800 */
[----:B------:R-:W-:Y:S02]  /*44a0*/  UIADD3 UR13, UPT, UPT, UR7, 0x78, URZ ;  /* 0x00000078070d7890 */ /* 0x000fe4000fffe0ff */
[----:B--2---:R-:W-:Y:S02]  /*44b0*/  UISETP.NE.U32.AND UP3, UPT, UR8, URZ, UPT ;  /* 0x000000ff0800728c */ /* 0x004fe4000bf65070 */
[----:B------:R-:W-:Y:S02]  /*44c0*/  UIADD3 UR41, UPT, UPT, UR7, 0x60, URZ ;  /* 0x0000006007297890 */ /* 0x000fe4000fffe0ff */
[----:B---3--:R-:W-:Y:S01]  /*44d0*/  UISETP.NE.U32.AND UP4, UPT, UR4, URZ, UPT ;  /* 0x000000ff0400728c */ /* 0x008fe2000bf85070 */
[----:B------:R-:W2:Y:S01]  /*44e0*/  LDC R18, c[0x0][0xb20] ;  /* 0x0002c800ff127b82 */ /* 0x000ea20000000800 */
[----:B-1----:R-:W-:Y:S01]  /*44f0*/  ISETP.NE.AND P1, PT, R0, 0x1, PT ;  /* 0x000000010000780c */ /* 0x002fe20003f25270 */
[----:B------:R-:W-:-:S02]  /*4500*/  UISETP.NE.AND.EX UP3, UPT, UR9, URZ, UPT, UP3 ;  /* 0x000000ff0900728c */ /* 0x000fc4000bf65330 */
[----:B------:R-:W-:Y:S02]  /*4510*/  UIADD3 UR33, UPT, UPT, UR7, 0x68, URZ ;  /* 0x0000006807217890 */ /* 0x000fe4000fffe0ff */
[----:B------:R-:W-:Y:S02]  /*4520*/  UIADD3 UR25, UPT, UPT, UR7, 0x70, URZ ;  /* 0x0000007007197890 */ /* 0x000fe4000fffe0ff */
[----:B------:R-:W1:Y:S01]  /*4530*/  LDC.64 R36, c[0x0][0x348] ;  /* 0x0000d200ff247b82 */ /* 0x000e620000000a00 */
[----:B------:R-:W-:Y:S02]  /*4540*/  UPRMT UR13, UR37, 0x654, UR13 ;  /* 0x00000654250d7896 */ /* 0x000fe4000800000d */
[----:B------:R-:W-:-:S05]  /*4550*/  UISETP.NE.AND.EX UP4, UPT, UR5, URZ, UPT, UP4 ;  /* 0x000000ff0500728c */ /* 0x000fca000bf85340 */
[----:B------:R-:W3:Y:S08]  /*4560*/  LDC.64 R16, c[0x0][0xb10] ;  /* 0x0002c400ff107b82 */ /* 0x000ef00000000a00 */
[----:B------:R-:W1:Y:S08]  /*4570*/  LDC.64 R6, c[0x0][0xb18] ;  /* 0x0002c600ff067b82 */ /* 0x000e700000000a00 */
[----:B------:R-:W1:Y:S08]  /*4580*/  LDC.64 R4, c[0x0][0xb28] ;  /* 0x0002ca00ff047b82 */ /* 0x000e700000000a00 */
[----:B--2-4-:R-:W1:Y:S02]  /*4590*/  LDC R22, c[0x0][0x374] ;  /* 0x0000dd00ff167b82 */ /* 0x014e640000000800 */
.L_x_98:
[----:B------:R-:W-:Y:S02]  /*45a0*/  LEA R0, R27, UR7, 0x3 ;  /* 0x000000071b007c11 */ /* 0x000fe4000f8e18ff */
[----:B------:R-:W-:Y:S02]  /*45b0*/  SHF.L.U32 R3, R25, 0x1f, RZ ;  /* 0x0000001f19037819 */ /* 0x000fe400000006ff */
[----:B------:R-:W-:Y:S02]  /*45c0*/  LEA R28, R27, UR7, 0x4 ;  /* 0x000000071b1c7c11 */ /* 0x000fe4000f8e20ff */
[----:B--2---:R-:W2:Y:S02]  /*45d0*/  SYNCS.PHASECHK.TRANS64.TRYWAIT P0, [R0+URZ+0xb0], R3 ;  /* 0x0000b003000075a7 */ /* 0x004ea400080011ff */
[----:B--2---:R-:W-:Y:S05]  /*45e0*/  @!P0 BRA `(.L_x_88) ;  /* 0x0000004c00588947 */ /* 0x004fea0003800000 */
.L_x_185:
[----:B------:R-:W-:Y:S01]  /*45f0*/  ISETP.GE.AND P0, PT, R26, 0x1, PT ;  /* 0x000000011a00780c */ /* 0x000fe20003f06270 */
[----:B------:R-:W4:Y:S01]  /*4600*/  LDS.128 R28, [R28+0x140] ;  /* 0x000140001c1c7984 */ /* 0x000f220000000c00 */
[----:B--2---:R-:W-:Y:S01]  /*4610*/  VIADD R0, R0, 0xc0 ;  /* 0x000000c000007836 */ /* 0x004fe20000000000 */
[----:B------:R-:W-:Y:S01]  /*4620*/  @!PT LDS RZ, [RZ] ;  /* 0x00000000fffff984 */ /* 0x000fe20000000800 */
[----:B------:R-:W-:Y:S01]  /*4630*/  @!PT LDS RZ, [RZ] ;  /* 0x00000000fffff984 */ /* 0x000fe20000000800 */
[----:B------:R-:W-:Y:S01]  /*4640*/  @!PT LDS RZ, [RZ] ;  /* 0x00000000fffff984 */ /* 0x000fe20000000800 */
[----:B------:R-:W-:Y:S01]  /*4650*/  @!PT LDS RZ, [RZ] ;  /* 0x00000000fffff984 */ /* 0x000fe20000000800 */
[----:B------:R2:W-:Y:S06]  /*4660*/  MEMBAR.ALL.CTA ;  /* 0x0000000000007992 */ /* 0x0005ec0000008000 */
[----:B--2---:R-:W2:Y:S01]  /*4670*/  FENCE.VIEW.ASYNC.S ;  /* 0x00000000000073c6 */ /* 0x004ea20000000000 */
[----:B------:R-:W-:Y:S04]  /*4680*/  PRMT R0, RZ, 0x654, R0 ;  /* 0x00000654ff007816 */ /* 0x000fe80000000000 */
[----:B--2---:R2:W-:Y:S01]  /*4690*/  SYNCS.ARRIVE.TRANS64.RED.A1T0 RZ, [R0+URZ], RZ ;  /* 0x000000ff00ff79a7 */ /* 0x0045e200081004ff */
[----:B----4-:R-:W-:Y:S11]  /*46a0*/  LOP3.LUT P3, RZ, R30, 0x1, RZ, 0xc0, !PT ;  /* 0x000000011eff7812 */ /* 0x010ff6000786c0ff */
[----:B------:R-:W-:Y:S02]  /*46b0*/  @!UPT UIADD3 URZ, UPT, UPT, URZ, URZ, URZ ;  /* 0x000000fffffff290 */ /* 0x000fe4000fffe0ff */
[----:B------:R-:W-:Y:S02]  /*46c0*/  @P3 MOV R13, R28 ;  /* 0x0000001c000d3202 */ /* 0x000fe40000000f00 */
[----:B------:R-:W-:Y:S01]  /*46d0*/  @P3 LOP3.LUT R8, R29, 0xffff, RZ, 0xc0, !PT ;  /* 0x0000ffff1d083812 */ /* 0x000fe200078ec0ff */
[----:B--2---:R-:W-:Y:S06]  /*46e0*/  @!P0 BRA `(.L_x_89) ;  /* 0x0000000000a48947 */ /* 0x004fec0003800000 */
[----:B-1----:R-:W-:Y:S01]  /*46f0*/  IMAD.HI.U32 R33, R22, R7, RZ ;  /* 0x0000000716217227 */ /* 0x002fe200078e00ff */
[----:B------:R-:W-:Y:S02]  /*4700*/  ISETP.NE.AND P0, PT, R6, 0x1, PT ;  /* 0x000000010600780c */ /* 0x000fe40003f05270 */
[----:B------:R-:W-:Y:S01]  /*4710*/  ISETP.NE.AND P2, PT, R26, 0x1, PT ;  /* 0x000000011a00780c */ /* 0x000fe20003f45270 */
[----:B---3--:R-:W-:Y:S01]  /*4720*/  IMAD.HI.U32 R34, R19, R16, RZ ;  /* 0x0000001013227227 */ /* 0x008fe200078e00ff */
[----:B------:R-:W-:Y:S02]  /*4730*/  SHF.R.U32.HI R33, RZ, R18, R33 ;  /* 0x00000012ff217219 */ /* 0x000fe40000011621 */
[----:B------:R-:W-:Y:S01]  /*4740*/  ISETP.NE.AND P4, PT, R2, 0x1, PT ;  /* 0x000000010200780c */ /* 0x000fe20003f85270 */
[----:B------:R-:W-:Y:S01]  /*4750*/  IMAD.HI.U32 R38, R13, R16, RZ ;  /* 0x000000100d267227 */ /* 0x000fe200078e00ff */
[----:B------:R-:W-:Y:S02]  /*4760*/  SHF.R.U32.HI R34, RZ, R17, R34 ;  /* 0x00000011ff227219 */ /* 0x000fe40000011622 */
[----:B------:R-:W-:Y:S01]  /*4770*/  SEL R3, R22, R33, !P0 ;  /* 0x0000002116037207 */ /* 0x000fe20004000000 */
[C---:B------:R-:W-:Y:S01]  /*4780*/  IMAD.HI.U32 R33, R8.reuse, R7, RZ ;  /* 0x0000000708217227 */ /* 0x040fe200078e00ff */
[----:B------:R-:W-:Y:S02]  /*4790*/  SEL R11, R19, R34, !P4 ;  /* 0x00000022130b7207 */ /* 0x000fe40006000000 */
[----:B------:R-:W-:Y:S01]  /*47a0*/  SHF.R.U32.HI R38, RZ, R17, R38 ;  /* 0x00000011ff267219 */ /* 0x000fe20000011626 */
[----:B------:R-:W-:Y:S01]  /*47b0*/  IMAD.HI.U32 R40, R3, R4, RZ ;  /* 0x0000000403287227 */ /* 0x000fe200078e00ff */
[----:B------:R-:W-:Y:S03]  /*47c0*/  SHF.R.U32.HI R33, RZ, R18, R33 ;  /* 0x00000012ff217219 */ /* 0x000fe60000011621 */
[----:B------:R-:W-:Y:S01]  /*47d0*/  IMAD.HI.U32 R34, R11, R4, RZ ;  /* 0x000000040b227227 */ /* 0x000fe200078e00ff */
[----:B------:R-:W-:Y:S02]  /*47e0*/  @P2 SHF.R.U32.HI R3, RZ, R5, R40 ;  /* 0x00000005ff032219 */ /* 0x000fe40000011628 */
[----:B------:R-:W-:Y:S02]  /*47f0*/  SEL R9, R8, R33, !P0 ;  /* 0x0000002108097207 */ /* 0x000fe40004000000 */
[----:B------:R-:W-:Y:S01]  /*4800*/  @P2 SHF.R.U32.HI R11, RZ, R5, R34 ;  /* 0x00000005ff0b2219 */ /* 0x000fe20000011622 */
[C---:B------:R-:W-:Y:S01]  /*4810*/  IMAD R10, R26.reuse, R3, RZ ;  /* 0x000000031a0a7224 */ /* 0x040fe200078e02ff */
[----:B------:R-:W-:Y:S01]  /*4820*/  SEL R3, R13, R38, !P4 ;  /* 0x000000260d037207 */ /* 0x000fe20006000000 */
[C---:B------:R-:W-:Y:S03]  /*4830*/  IMAD.HI.U32 R14, R9.reuse, R4, RZ ;  /* 0x00000004090e7227 */ /* 0x040fe600078e00ff */
[----:B------:R-:W-:Y:S01]  /*4840*/  ISETP.GE.AND P0, PT, R9, R10, PT ;  /* 0x0000000a0900720c */ /* 0x000fe20003f06270 */
[C---:B------:R-:W-:Y:S01]  /*4850*/  IMAD R12, R26.reuse, R11, RZ ;  /* 0x0000000b1a0c7224 */ /* 0x040fe200078e02ff */
[-C--:B------:R-:W-:Y:S04]  /*4860*/  SHF.R.U32.HI R14, RZ, R5.reuse, R14 ;  /* 0x00000005ff0e7219 */ /* 0x080fe8000001160e */
[----:B------:R-:W-:Y:S02]  /*4870*/  ISETP.GE.OR P0, PT, R3, R12, P0 ;  /* 0x0000000c0300720c */ /* 0x000fe40000706670 */
[----:B------:R-:W-:Y:S05]  /*4880*/  SEL R15, R9, R14, !P2 ;  /* 0x0000000e090f7207 */ /* 0x000fea0005000000 */
[----:B------:R-:W-:Y:S04]  /*4890*/  IMAD.MOV R14, RZ, RZ, -R15 ;  /* 0x000000ffff0e7224 */ /* 0x000fe800078e0a0f */
[----:B------:R-:W-:Y:S02]  /*48a0*/  IMAD R14, R26, R14, R9 ;  /* 0x0000000e1a0e7224 */ /* 0x000fe400078e0209 */
[C---:B------:R-:W-:Y:S05]  /*48b0*/  @!P0 IMAD.HI.U32 R10, R3.reuse, R4, RZ ;  /* 0x00000004030a8227 */ /* 0x040fea00078e00ff */
[----:B------:R-:W-:Y:S04]  /*48c0*/  @!P0 SHF.R.U32.HI R10, RZ, R5, R10 ;  /* 0x00000005ff0a8219 */ /* 0x000fe8000001160a */
[----:B------:R-:W-:Y:S01]  /*48d0*/  @!P0 SEL R0, R3, R10, !P2 ;  /* 0x0000000a03008207 */ /* 0x000fe20005000000 */
[----:B------:R-:W-:Y:S03]  /*48e0*/  IMAD.MOV R10, RZ, RZ, -R3 ;  /* 0x000000ffff0a7224 */ /* 0x000fe600078e0a03 */
[----:B------:R-:W-:Y:S01]  /*48f0*/  @!P0 IADD3 R15, PT, PT, R15, -R0, RZ ;  /* 0x800000000f0f8210 */ /* 0x000fe20007ffe0ff */
[----:B------:R-:W-:Y:S01]  /*4900*/  @!P0 IMAD R0, R11, R14, R0 ;  /* 0x0000000e0b008224 */ /* 0x000fe200078e0200 */
[----:B------:R-:W-:Y:S01]  /*4910*/  IADD3 R11, PT, PT, -R9, RZ, RZ ;  /* 0x000000ff090b7210 */ /* 0x000fe20007ffe1ff */
[----:B------:R-:W-:Y:S02]  /*4920*/  IMAD R13, R2, R10, R13 ;  /* 0x0000000a020d7224 */ /* 0x000fe400078e020d */
[----:B------:R-:W-:Y:S02]  /*4930*/  @!P0 IMAD R9, R15, R26, R3 ;  /* 0x0000001a0f098224 */ /* 0x000fe400078e0203 */
[----:B------:R-:W-:Y:S02]  /*4940*/  @!P0 IMAD.MOV.U32 R3, RZ, RZ, R0 ;  /* 0x000000ffff038224 */ /* 0x000fe400078e0000 */
[----:B------:R-:W-:Y:S02]  /*4950*/  IMAD R8, R6, R11, R8 ;  /* 0x0000000b06087224 */ /* 0x000fe400078e0208 */
[----:B------:R-:W-:Y:S02]  /*4960*/  IMAD R13, R3, R2, R13 ;  /* 0x00000002030d7224 */ /* 0x000fe400078e020d */
[----:B------:R-:W-:Y:S02]  /*4970*/  IMAD R8, R9, R6, R8 ;  /* 0x0000000609087224 */ /* 0x000fe400078e0208 */
.L_x_89:
[----:B------:R-:W-:Y:S05]  /*4980*/  BRA.U UP0, `(.L_x_90) ;  /* 0x0000000100107547 */ /* 0x000fea000b800000 */
[----:B------:R-:W-:Y:S04]  /*4990*/  MOV R0, UR6 ;  /* 0x0000000600007c02 */ /* 0x000fe80008000f00 */
[----:B------:R-:W-:Y:S04]  /*49a0*/  SHF.L.U32 R3, R0, 0x1f, RZ ;  /* 0x0000001f00037819 */ /* 0x000fe800000006ff */
[----:B------:R-:W2:Y:S02]  /*49b0*/  SYNCS.PHASECHK.TRANS64.TRYWAIT P0, [UR7+0xa8], R3 ;  /* 0x0000a803ff0075a7 */ /* 0x000ea40008001107 */
[----:B--2---:R-:W-:Y:S05]  /*49c0*/  @!P0 BRA `(.L_x_91) ;  /* 0x0000004800748947 */ /* 0x004fea0003800000 */
.L_x_90:
[----:B------:R-:W-:Y:S02]  /*49d0*/  R2UR UR42, R20 ;  /* 0x00000000142a72ca */ /* 0x000fe400000e0000 */
[----:B------:R-:W-:Y:S02]  /*49e0*/  R2UR UR43, R21 ;  /* 0x00000000152b72ca */ /* 0x000fe400000e0000 */
[----:B------:R-:W-:Y:S02]  /*49f0*/  ISETP.NE.U32.AND P2, PT, RZ, UR4, PT ;  /* 0x00000004ff007c0c */ /* 0x000fe4000bf45070 */
[----:B------:R-:W-:Y:S02]  /*4a00*/  SHF.L.U32 R12, R32, 0x1f, RZ ;  /* 0x0000001f200c7819 */ /* 0x000fe400000006ff */
[----:B------:R-:W-:Y:S05]  /*4a10*/  ISETP.NE.AND.EX P2, PT, RZ, UR5, PT, P2 ;  /* 0x00000005ff007c0c */ /* 0x000fea000bf45320 */
[----:B------:R-:W-:Y:S02]  /*4a20*/  USHF.L.U32 UR42, UR42, 0x7, URZ ;  /* 0x000000072a2a7899 */ /* 0x000fe400080006ff */
[----:B------:R-:W-:Y:S01]  /*4a30*/  USHF.L.U32 UR43, UR43, 0x6, URZ ;  /* 0x000000062b2b7899 */ /* 0x000fe200080006ff */
[----:B------:R-:W-:Y:S11]  /*4a40*/  BRA.U !UP4, `(.L_x_92) ;  /* 0x000000010c347547 */ /* 0x000ff6000b800000 */
[----:B------:R-:W-:Y:S01]  /*4a50*/  UPLOP3.LUT UP1, UPT, UPT, UPT, UP3, 0x80, 0x8 ;  /* 0x000000000008789c */ /* 0x000fe20003f2f030 */
[----:B--2---:R-:W-:Y:S02]  /*4a60*/  HFMA2 R0, -RZ, RZ, 0, 5.9604644775390625e-08 ;  /* 0x00000001ff007431 */ /* 0x004fe400000001ff */
[----:B------:R-:W-:Y:S03]  /*4a70*/  IMAD.MOV.U32 R59, RZ, RZ, 0x1 ;  /* 0x00000001ff3b7424 */ /* 0x000fe600078e00ff */
[----:B------:R-:W-:Y:S05]  /*4a80*/  PLOP3.LUT P0, PT, PT, PT, UP1, 0x80, 0x8 ;  /* 0x000000000008781c */ /* 0x000fea0003f0f018 */
[----:B------:R-:W2:Y:S01]  /*4a90*/  @UP1 LDCU.64 UR10, c[0x0][0x888] ;  /* 0x00011100ff0a17ac */ /* 0x000ea20008000a00 */
[----:B------:R-:W-:Y:S07]  /*4aa0*/  @UP1 UIMAD UR8, UR36, UR4, URZ ;  /* 0x00000004240812a4 */ /* 0x000fee000f8e02ff */
[----:B------:R-:W-:Y:S01]  /*4ab0*/  @!P0 PRMT R59, R0, 0x7610, R59 ;  /* 0x00007610003b8816 */ /* 0x000fe2000000003b */
[----:B--2---:R-:W-:Y:S03]  /*4ac0*/  @UP1 UIMAD.WIDE UR10, UR8, 0x4, UR10 ;  /* 0x00000004080a18a5 */ /* 0x004fe6000f8e020a */
[----:B------:R-:W2:Y:S03]  /*4ad0*/  @!UP1 LDCU UR8, c[0x0][0x880] ;  /* 0x00011000ff0897ac */ /* 0x000ea60008000800 */
[----:B------:R-:W-:Y:S01]  /*4ae0*/  IMAD.U32 R10, RZ, RZ, UR10 ;  /* 0x0000000aff0a7e24 */ /* 0x000fe2000f8e00ff */
[----:B------:R-:W-:Y:S05]  /*4af0*/  MOV R11, UR11 ;  /* 0x0000000b000b7c02 */ /* 0x000fea0008000f00 */
[----:B------:R4:W5:Y:S02]  /*4b00*/  @P0 LDG.E R35, desc[UR46][R10.64] ;  /* 0x0000002e0a230981 */ /* 0x000964000c1e1900 */
[----:B--2-4-:R-:W-:Y:S07]  /*4b10*/  @!P0 IMAD.U32 R35, RZ, RZ, UR8 ;  /* 0x00000008ff238e24 */ /* 0x014fee000f8e00ff */
.L_x_92:
[----:B-----5:R-:W-:Y:S01]  /*4b20*/  @!P2 FSETP.EQ.AND P0, PT, R35, RZ, PT ;  /* 0x000000ff2300a20b */ /* 0x020fe20003f02000 */
[----:B------:R-:W-:Y:S01]  /*4b30*/  @!UPT UIADD3 URZ, UPT, UPT, URZ, URZ, URZ ;  /* 0x000000fffffff290 */ /* 0x000fe2000fffe0ff */
[----:B------:R-:W-:Y:S11]  /*4b40*/  @!P2 BRA `(.L_x_93) ;  /* 0x000000000014a947 */ /* 0x000ff60003800000 */
[----:B------:R-:W-:Y:S02]  /*4b50*/  LOP3.LUT P2, RZ, R59, 0xff, RZ, 0xc0, !PT ;  /* 0x000000ff3bff7812 */ /* 0x000fe4000784c0ff */
[----:B------:R-:W-:Y:S04]  /*4b60*/  PLOP3.LUT P0, PT, PT, PT, UP1, 0x80, 0x8 ;  /* 0x000000000008781c */ /* 0x000fe80003f0f018 */
[----:B------:R-:W-:Y:S07]  /*4b70*/  PLOP3.LUT P0, PT, P0, PT, PT, 0x8, 0x80 ;  /* 0x000000000080781c */ /* 0x000fee000070e170 */
[----:B------:R-:W-:Y:S11]  /*4b80*/  @P2 FSETP.EQ.AND P0, PT, R35, RZ, PT ;  /* 0x000000ff2300220b */ /* 0x000ff60003f02000 */
[----:B------:R-:W-:Y:S02]  /*4b90*/  @!UPT UIADD3 URZ, UPT, UPT, URZ, URZ, URZ ;  /* 0x000000fffffff290 */ /* 0x000fe4000fffe0ff */
.L_x_93:
[----:B------:R-:W4:Y:S01]  /*4ba0*/  SYNCS.PHASECHK.TRANS64.TRYWAIT P2, [UR7+0x80], R12 ;  /* 0x0000800cff0075a7 */ /* 0x000f220008041107 */
[----:B------:R-:W-:Y:S04]  /*4bb0*/  ELECT P4, URZ, PT ;  /* 0x0000000000ff782f */ /* 0x000fe80003880000 */
[----:B------:R-:W-:Y:S11]  /*4bc0*/  PLOP3.LUT P4, PT, P0, P4, PT, 0xf2, 0x2f ;  /* 0x00000000002f781c */ /* 0x000ff60000789e72 */
[----:B------:R-:W-:Y:S02]  /*4bd0*/  @!UPT UIADD3 URZ, UPT, UPT, URZ, URZ, URZ ;  /* 0x000000fffffff290 */ /* 0x000fe4000fffe0ff */
[----:B-1----:R-:W-:Y:S05]  /*4be0*/  @!P4 IADD3 R9, P0, PT, R36, 0x580, RZ ;  /* 0x000005802409c810 */ /* 0x002fea0007f1e0ff */
[----:B--2---:R-:W-:Y:S01]  /*4bf0*/  @!P4 IMAD.X R0, RZ, RZ, R37, P0 ;  /* 0x000000ffff00c224 */ /* 0x004fe200000e0625 */
[----:B----4-:R-:W-:Y:S07]  /*4c00*/  @!P2 BRA `(.L_x_94) ;  /* 0x0000004400fca947 */ /* 0x010fee0003800000 */
.L_x_188:
[----:B------:R-:W-:Y:S01]  /*4c10*/  @!P4 R2UR UR9, R9 ;  /* 0x000000000909c2ca */ /* 0x000fe200000e0000 */
[----:B------:R-:W-:Y:S01]  /*4c20*/  VOTEU.ALL UP0, P4 ;  /* 0x0000000000ff7886 */ /* 0x000fe20002000000 */
[----:B------:R-:W-:Y:S01]  /*4c30*/  @!P4 R2UR UR8, R0 ;  /* 0x000000000008c2ca */ /* 0x000fe200000e0000 */
[----:B------:R-:W-:Y:S01]  /*4c40*/  VOTEU.ALL UP2, P4 ;  /* 0x0000000000ff7886 */ /* 0x000fe20002040000 */
[----:B------:R-:W-:Y:S01]  /*4c50*/  UMOV UR16, 0x0 ;  /* 0x0000000000107882 */ /* 0x000fe20000000000 */
[----:B------:R-:W-:Y:S01]  /*4c60*/  UMOV UR17, 0x10000000 ;  /* 0x1000000000117882 */ /* 0x000fe20000000000 */
[----:B------:R-:W-:Y:S01]  /*4c70*/  @!UP0 UIADD3 UR40, UPT, UPT, UR7, 0x200, URZ ;  /* 0x0000020007288890 */ /* 0x000fe2000fffe0ff */
[----:B------:R-:W-:Y:S01]  /*4c80*/  @!P4 IMAD.MOV.U32 R0, RZ, RZ, 0x1000 ;  /* 0x00001000ff00c424 */ /* 0x000fe200078e00ff */
[----:B------:R-:W-:Y:S01]  /*4c90*/  UMOV UR44, UR36 ;  /* 0x00000024002c7c82 */ /* 0x000fe20008000000 */
[----:B------:R-:W-:Y:S01]  /*4ca0*/  @!UP0 UIADD3 UR10, UPT, UPT, UR42, 0x40, URZ ;  /* 0x000000402a0a8890 */ /* 0x000fe2000fffe0ff */
[----:B------:R-:W-:Y:S01]  /*4cb0*/  @!P4 IADD3 R9, P0, PT, R36, 0x580, RZ ;  /* 0x000005802409c810 */ /* 0x000fe20007f1e0ff */
[----:B------:R-:W-:Y:S01]  /*4cc0*/  UMOV UR11, UR43 ;  /* 0x0000002b000b7c82 */ /* 0x000fe20008000000 */
[----:B------:R-:W-:Y:S01]  /*4cd0*/  UMOV UR12, UR36 ;  /* 0x00000024000c7c82 */ /* 0x000fe20008000000 */
[----:B------:R-:W-:Y:S01]  /*4ce0*/  IMAD.U32 R10, RZ, RZ, UR9 ;  /* 0x00000009ff0a7e24 */ /* 0x000fe2000f8e00ff */
[----:B------:R-:W-:Y:S01]  /*4cf0*/  UMOV UR9, UR41 ;  /* 0x0000002900097c82 */ /* 0x000fe20008000000 */
[----:B------:R-:W-:Y:S01]  /*4d00*/  IMAD.U32 R11, RZ, RZ, UR8 ;  /* 0x00000008ff0b7e24 */ /* 0x000fe2000f8e00ff */
[----:B------:R-:W-:Y:S02]  /*4d10*/  @!UP0 UIADD3 UR8, UPT, UPT, UR7, 0xa00, URZ ;  /* 0x00000a0007088890 */ /* 0x000fe4000fffe0ff */
[----:B------:R-:W-:Y:S01]  /*4d20*/  @!P4 R2UR UR18, R10 ;  /* 0x000000000a12c2ca */ /* 0x000fe200000e0000 */
[----:B------:R-:W-:Y:S01]  /*4d30*/  VOTEU.ALL UP0, P4 ;  /* 0x0000000000ff7886 */ /* 0x000fe20002000000 */
[----:B------:R-:W-:Y:S01]  /*4d40*/  @!P4 R2UR UR19, R11 ;  /* 0x000000000b13c2ca */ /* 0x000fe200000e0000 */
[----:B------:R-:W-:Y:S11]  /*4d50*/  UPRMT UR14, UR37, 0x654, UR41 ;  /* 0x00000654250e7896 */ /* 0x000ff60008000029 */
[----:B------:R-:W-:Y:S01]  /*4d60*/  @!UPT UIADD3 URZ, UPT, UPT, URZ, URZ, URZ ;  /* 0x000000fffffff290 */ /* 0x000fe2000fffe0ff */
[----:B------:R2:W-:Y:S01]  /*4d70*/  @!UP2 UTMALDG.3D [UR40], [UR18], desc[UR16] ;  /* 0x000010281200a5b4 */ /* 0x0005e20008011000 */
[----:B------:R2:W-:Y:S01]  /*4d80*/  @!UP0 UTMALDG.3D [UR8], [UR18], desc[UR16] ;  /* 0x00001008120085b4 */ /* 0x0005e20008011000 */
[----:B------:R4:W-:Y:S01]  /*4d90*/  @!P4 SYNCS.ARRIVE.TRANS64.RED.A0TR RZ, [UR7+0x60], R0 ;  /* 0x00006000ffffc9a7 */ /* 0x0009e20008300407 */
[----:B------:R-:W-:Y:S01]  /*4da0*/  SYNCS.ARRIVE.TRANS64.RED.A1T0 RZ, [UR14], RZ ;  /* 0x000000ffffff79a7 */ /* 0x000fe2000810040e */
[----:B----4-:R-:W-:Y:S01]  /*4db0*/  @!P4 IMAD.X R0, RZ, RZ, R37, P0 ;  /* 0x000000ffff00c224 */ /* 0x010fe200000e0625 */
[----:B------:R-:W4:Y:S02]  /*4dc0*/  SYNCS.PHASECHK.TRANS64.TRYWAIT P2, [UR7+0x88], R12 ;  /* 0x0000880cff0075a7 */ /* 0x000f240008041107 */
[----:B--2-4-:R-:W-:Y:S05]  /*4dd0*/  @!P2 BRA `(.L_x_95) ;  /* 0x0000004400a0a947 */ /* 0x014fea0003800000 */
.L_x_190:
        /* <DEDUP_REMOVED lines=8> */
[----:B------:R-:W-:Y:S01]  /*4e60*/  @!UP0 UIADD3 UR32, UPT, UPT, UR7, 0x1200, URZ ;  /* 0x0000120007208890 */ /* 0x000fe2000fffe0ff */
[----:B------:R-:W-:Y:S01]  /*4e70*/  @!P4 IADD3 R21, P0, PT, R36, 0x580, RZ ;  /* 0x000005802415c810 */ /* 0x000fe20007f1e0ff */
[----:B------:R-:W-:Y:S01]  /*4e80*/  UMOV UR35, UR43 ;  /* 0x0000002b00237c82 */ /* 0x000fe20008000000 */
[----:B------:R-:W-:Y:S02]  /*4e90*/  @!UP0 UIADD3 UR10, UPT, UPT, UR42, 0x50, URZ ;  /* 0x000000502a0a8890 */ /* 0x000fe4000fffe0ff */
[----:B------:R-:W-:Y:S01]  /*4ea0*/  IMAD.U32 R10, RZ, RZ, UR9 ;  /* 0x00000009ff0a7e24 */ /* 0x000fe2000f8e00ff */
[----:B------:R-:W-:Y:S01]  /*4eb0*/  UMOV UR9, UR33 ;  /* 0x0000002100097c82 */ /* 0x000fe20008000000 */
[----:B------:R-:W-:Y:S01]  /*4ec0*/  IMAD.U32 R11, RZ, RZ, UR8 ;  /* 0x00000008ff0b7e24 */ /* 0x000fe2000f8e00ff */
[----:B------:R-:W-:Y:S01]  /*4ed0*/  @!UP0 UIADD3 UR8, UPT, UPT, UR7, 0x1a00, URZ ;  /* 0x00001a0007088890 */ /* 0x000fe2000fffe0ff */
[----:B------:R-:W-:Y:S01]  /*4ee0*/  @!P4 IMAD.X R20, RZ, RZ, R37, P0 ;  /* 0x000000ffff14c224 */ /* 0x000fe200000e0625 */
[----:B------:R-:W-:Y:S01]  /*4ef0*/  @!P4 R2UR UR18, R10 ;  /* 0x000000000a12c2ca */ /* 0x000fe200000e0000 */
[----:B------:R-:W-:Y:S01]  /*4f00*/  VOTEU.ALL UP0, P4 ;  /* 0x0000000000ff7886 */ /* 0x000fe20002000000 */
[----:B------:R-:W-:Y:S01]  /*4f10*/  @!P4 R2UR UR19, R11 ;  /* 0x000000000b13c2ca */ /* 0x000fe200000e0000 */
[----:B------:R-:W-:Y:S01]  /*4f20*/  UMOV UR11, UR43 ;  /* 0x0000002b000b7c82 */ /* 0x000fe20008000000 */
[----:B------:R-:W-:Y:S01]  /*4f30*/  UMOV UR12, UR36 ;  /* 0x00000024000c7c82 */ /* 0x000fe20008000000 */
[----:B------:R-:W-:Y:S10]  /*4f40*/  UPRMT UR14, UR37, 0x654, UR33 ;  /* 0x00000654250e7896 */ /* 0x000ff40008000021 */
[----:B------:R2:W-:Y:S01]  /*4f50*/  @!UP2 UTMALDG.3D [UR32], [UR18], desc[UR16] ;  /* 0x000010201200a5b4 */ /* 0x0005e20008011000 */
[----:B------:R2:W-:Y:S01]  /*4f60*/  @!UP0 UTMALDG.3D [UR8], [UR18], desc[UR16] ;  /* 0x00001008120085b4 */ /* 0x0005e20008011000 */
[----:B------:R2:W-:Y:S01]  /*4f70*/  @!P4 SYNCS.ARRIVE.TRANS64.RED.A0TR RZ, [UR7+0x68], R0 ;  /* 0x00006800ffffc9a7 */ /* 0x0005e20008300407 */
[----:B------:R-:W-:Y:S01]  /*4f80*/  SYNCS.ARRIVE.TRANS64.RED.A1T0 RZ, [UR14], RZ ;  /* 0x000000ffffff79a7 */ /* 0x000fe2000810040e */
[----:B------:R-:W4:Y:S02]  /*4f90*/  SYNCS.PHASECHK.TRANS64.TRYWAIT P2, [UR7+0x90], R12 ;  /* 0x0000900cff0075a7 */ /* 0x000f240008041107 */
[----:B--2-4-:R-:W-:Y:S05]  /*4fa0*/  @!P2 BRA `(.L_x_96) ;  /* 0x000000440044a947 */ /* 0x014fea0003800000 */
.L_x_192:
[----:B------:R-:W2:Y:S01]  /*4fb0*/  LDC.64 R14, c[0x0][0xb10] ;  /* 0x0002c400ff0e7b82 */ /* 0x000ea20000000a00 */
[----:B------:R-:W-:Y:S01]  /*4fc0*/  @!P4 R2UR UR9, R21 ;  /* 0x000000001509c2ca */ /* 0x000fe200000e0000 */
[----:B------:R-:W-:Y:S01]  /*4fd0*/  VOTEU.ALL UP0, P4 ;  /* 0x0000000000ff7886 */ /* 0x000fe20002000000 */
[----:B------:R-:W-:Y:S01]  /*4fe0*/  @!P4 R2UR UR8, R20 ;  /* 0x000000001408c2ca */ /* 0x000fe200000e0000 */
[----:B------:R-:W-:Y:S01]  /*4ff0*/  VOTEU.ALL UP2, P4 ;  /* 0x0000000000ff7886 */ /* 0x000fe20002040000 */
[----:B------:R-:W-:Y:S03]  /*5000*/  UMOV UR16, 0x0 ;  /* 0x0000000000107882 */ /* 0x000fe60000000000 */
[----:B------:R-:W4:Y:S01]  /*5010*/  LDC.64 R10, c[0x0][0xb18] ;  /* 0x0002c600ff0a7b82 */ /* 0x000f220000000a00 */
[----:B------:R-:W-:Y:S01]  /*5020*/  @!UP0 UIADD3 UR26, UPT, UPT, UR42, 0x20, URZ ;  /* 0x000000202a1a8890 */ /* 0x000fe2000fffe0ff */
[----:B------:R-:W-:Y:S01]  /*5030*/  @P3 SHF.R.U32.HI R24, RZ, 0x10, R29 ;  /* 0x00000010ff183819 */ /* 0x000fe2000001161d */
[----:B------:R-:W-:Y:S01]  /*5040*/  @!UP0 UIADD3 UR24, UPT, UPT, UR7, 0x2200, URZ ;  /* 0x0000220007188890 */ /* 0x000fe2000fffe0ff */
[----:B------:R-:W-:Y:S01]  /*5050*/  VIADD R27, R27, 0x1 ;  /* 0x000000011b1b7836 */ /* 0x000fe20000000000 */
[----:B------:R-:W-:Y:S03]  /*5060*/  UMOV UR17, 0x10000000 ;  /* 0x1000000000117882 */ /* 0x000fe60000000000 */
[----:B------:R-:W5:Y:S01]  /*5070*/  @!P1 LDC R0, c[0x0][0xb20] ;  /* 0x0002c800ff009b82 */ /* 0x000f620000000800 */
[----:B------:R-:W-:Y:S01]  /*5080*/  UMOV UR27, UR43 ;  /* 0x0000002b001b7c82 */ /* 0x000fe20008000000 */
[----:B------:R-:W-:Y:S01]  /*5090*/  IMAD.U32 R20, RZ, RZ, UR9 ;  /* 0x00000009ff147e24 */ /* 0x000fe2000f8e00ff */
[----:B------:R-:W-:Y:S05]  /*50a0*/  UMOV UR28, UR36 ;  /* 0x00000024001c7c82 */ /* 0x000fea0008000000 */
[----:B-1----:R-:W1:Y:S01]  /*50b0*/  @!P1 LDC R3, c[0x0][0xb0c] ;  /* 0x0002c300ff039b82 */ /* 0x002e620000000800 */
[----:B------:R-:W-:Y:S01]  /*50c0*/  IMAD.U32 R21, RZ, RZ, UR8 ;  /* 0x00000008ff157e24 */ /* 0x000fe2000f8e00ff */
[----:B------:R-:W-:Y:S01]  /*50d0*/  @!UP0 UIADD3 UR10, UPT, UPT, UR42, 0x60, URZ ;  /* 0x000000602a0a8890 */ /* 0x000fe2000fffe0ff */
[----:B------:R-:W-:Y:S01]  /*50e0*/  @!P4 R2UR UR18, R20 ;  /* 0x000000001412c2ca */ /* 0x000fe200000e0000 */
[----:B------:R-:W-:Y:S01]  /*50f0*/  @!UP0 UIADD3 UR8, UPT, UPT, UR7, 0x2a00, URZ ;  /* 0x00002a0007088890 */ /* 0x000fe2000fffe0ff */
[----:B------:R-:W-:Y:S01]  /*5100*/  @!P4 IMAD.MOV.U32 R20, RZ, RZ, 0x1000 ;  /* 0x00001000ff14c424 */ /* 0x000fe200078e00ff */
[----:B------:R-:W-:Y:S01]  /*5110*/  @!P4 R2UR UR19, R21 ;  /* 0x000000001513c2ca */ /* 0x000fe200000e0000 */
[----:B------:R-:W-:Y:S01]  /*5120*/  VOTEU.ALL UP0, P4 ;  /* 0x0000000000ff7886 */ /* 0x000fe20002000000 */
[----:B------:R-:W-:Y:S01]  /*5130*/  UMOV UR9, UR25 ;  /* 0x0000001900097c82 */ /* 0x000fe20008000000 */
[----:B------:R-:W-:Y:S01]  /*5140*/  UMOV UR11, UR43 ;  /* 0x0000002b000b7c82 */ /* 0x000fe20008000000 */
[----:B------:R-:W-:Y:S01]  /*5150*/  UMOV UR12, UR36 ;  /* 0x00000024000c7c82 */ /* 0x000fe20008000000 */
[----:B------:R-:W-:Y:S08]  /*5160*/  UPRMT UR14, UR37, 0x654, UR25 ;  /* 0x00000654250e7896 */ /* 0x000ff00008000019 */
[----:B------:R1:W-:Y:S02]  /*5170*/  @!UP2 UTMALDG.3D [UR24], [UR18], desc[UR16] ;  /* 0x000010181200a5b4 */ /* 0x0003e40008011000 */
[----:B-1----:R-:W-:Y:S01]  /*5180*/  @!P1 ISETP.NE.AND P2, PT, R3, 0x1, PT ;  /* 0x000000010300980c */ /* 0x002fe20003f45270 */
[C---:B--2---:R-:W-:Y:S01]  /*5190*/  @!P1 IMAD.HI.U32 R14, R13.reuse, R14, RZ ;  /* 0x0000000e0d0e9227 */ /* 0x044fe200078e00ff */
[----:B----4-:R-:W-:Y:S01]  /*51a0*/  @!P1 ISETP.NE.AND P0, PT, R10, 0x1, PT ;  /* 0x000000010a00980c */ /* 0x010fe20003f05270 */
[----:B------:R1:W-:Y:S01]  /*51b0*/  @!UP0 UTMALDG.3D [UR8], [UR18], desc[UR16] ;  /* 0x00001008120085b4 */ /* 0x0003e20008011000 */
[----:B------:R1:W-:Y:S01]  /*51c0*/  @!P4 SYNCS.ARRIVE.TRANS64.RED.A0TR RZ, [UR7+0x70], R20 ;  /* 0x00007014ffffc9a7 */ /* 0x0003e20008300407 */
[C---:B------:R-:W-:Y:S01]  /*51d0*/  @!P1 IMAD.HI.U32 R11, R8.reuse, R11, RZ ;  /* 0x0000000b080b9227 */ /* 0x040fe200078e00ff */
[----:B------:R-:W-:Y:S04]  /*51e0*/  @!P1 SHF.R.U32.HI R14, RZ, R15, R14 ;  /* 0x0000000fff0e9219 */ /* 0x000fe8000001160e */
[----:B-----5:R-:W-:Y:S02]  /*51f0*/  @!P1 SHF.R.U32.HI R9, RZ, R0, R11 ;  /* 0x00000000ff099219 */ /* 0x020fe4000001160b */
[----:B------:R-:W-:Y:S02]  /*5200*/  @!P1 SEL R14, R13, R14, !P2 ;  /* 0x0000000e0d0e9207 */ /* 0x000fe40005000000 */
[----:B------:R-:W-:Y:S05]  /*5210*/  @!P1 SEL R9, R8, R9, !P0 ;  /* 0x0000000908099207 */ /* 0x000fea0004000000 */
[----:B------:R-:W-:Y:S01]  /*5220*/  @!P1 IMAD.IADD R0, R9, 0x1, -R14 ;  /* 0x0000000109009824 */ /* 0x000fe200078e0a0e */
[----:B------:R-:W-:Y:S01]  /*5230*/  SYNCS.ARRIVE.TRANS64.RED.A1T0 RZ, [UR14], RZ ;  /* 0x000000ffffff79a7 */ /* 0x000fe2000810040e */
[----:B------:R-:W-:Y:S02]  /*5240*/  @!P1 IMAD.IADD R9, R14, 0x1, -R9 ;  /* 0x000000010e099824 */ /* 0x000fe400078e0a09 */
[----:B------:R-:W-:Y:S02]  /*5250*/  @!P1 IMAD R13, R0, R3, R13 ;  /* 0x00000003000d9224 */ /* 0x000fe400078e020d */
[----:B------:R-:W-:Y:S01]  /*5260*/  @!P1 IMAD R8, R9, R10, R8 ;  /* 0x0000000a09089224 */ /* 0x000fe200078e0208 */
[----:B------:R-:W2:Y:S02]  /*5270*/  SYNCS.PHASECHK.TRANS64.TRYWAIT P5, [UR7+0x98], R12 ;  /* 0x0000980cff0075a7 */ /* 0x000ea400080a1107 */
[----:B-12---:R-:W-:Y:S05]  /*5280*/  @!P5 BRA `(.L_x_97) ;  /* 0x0000004000a4d947 */ /* 0x006fea0003800000 */
.L_x_194:
[----:B-1----:R-:W-:Y:S01]  /*5290*/  @!P4 IADD3 R3, P0, PT, R36, 0x580, RZ ;  /* 0x000005802403c810 */ /* 0x002fe20007f1e0ff */
[----:B------:R-:W-:Y:S01]  /*52a0*/  VOTEU.ALL UP0, P4 ;  /* 0x0000000000ff7886 */ /* 0x000fe20002000000 */
[----:B------:R-:W-:Y:S01]  /*52b0*/  VOTEU.ALL UP2, P4 ;  /* 0x0000000000ff7886 */ /* 0x000fe20002040000 */
[----:B------:R-:W-:Y:S01]  /*52c0*/  UMOV UR14, 0x0 ;  /* 0x00000000000e7882 */ /* 0x000fe20000000000 */
[----:B------:R-:W-:Y:S01]  /*52d0*/  @!P4 R2UR UR9, R3 ;  /* 0x000000000309c2ca */ /* 0x000fe200000e0000 */
[----:B------:R-:W-:Y:S01]  /*52e0*/  @!P4 IMAD.X R0, RZ, RZ, R37, P0 ;  /* 0x000000ffff00c224 */ /* 0x000fe200000e0625 */
[----:B------:R-:W-:Y:S01]  /*52f0*/  @!UP0 UIADD3 UR17, UPT, UPT, UR7, 0x78, URZ ;  /* 0x0000007807118890 */ /* 0x000fe2000fffe0ff */
[----:B------:R-:W-:Y:S01]  /*5300*/  ISETP.NE.AND P0, PT, R27, 0x2, PT ;  /* 0x000000021b00780c */ /* 0x000fe20003f05270 */
[----:B------:R-:W-:Y:S01]  /*5310*/  @!UP0 UIADD3 UR18, UPT, UPT, UR42, 0x30, URZ ;  /* 0x000000302a128890 */ /* 0x000fe2000fffe0ff */
[----:B------:R-:W-:Y:S01]  /*5320*/  LOP3.LUT R32, R32, 0x1, RZ, 0x3c, !PT ;  /* 0x0000000120207812 */ /* 0x000fe200078e3cff */
[----:B------:R-:W-:Y:S01]  /*5330*/  @!UP0 UIADD3 UR16, UPT, UPT, UR7, 0x3200, URZ ;  /* 0x0000320007108890 */ /* 0x000fe2000fffe0ff */
[----:B------:R-:W-:Y:S01]  /*5340*/  @!P4 R2UR UR8, R0 ;  /* 0x000000000008c2ca */ /* 0x000fe200000e0000 */
[----:B------:R-:W-:Y:S01]  /*5350*/  UMOV UR15, 0x10000000 ;  /* 0x10000000000f7882 */ /* 0x000fe20000000000 */
[----:B------:R-:W-:Y:S01]  /*5360*/  UMOV UR19, UR43 ;  /* 0x0000002b00137c82 */ /* 0x000fe20008000000 */
[----:B------:R-:W-:Y:S01]  /*5370*/  UMOV UR20, UR36 ;  /* 0x0000002400147c82 */ /* 0x000fe20008000000 */
[----:B------:R-:W-:Y:S01]  /*5380*/  @!UP0 UIADD3 UR10, UPT, UPT, UR42, 0x70, URZ ;  /* 0x000000702a0a8890 */ /* 0x000fe2000fffe0ff */
[----:B------:R-:W-:Y:S01]  /*5390*/  SEL R0, RZ, 0x1, P0 ;  /* 0x00000001ff007807 */ /* 0x000fe20000000000 */
[----:B------:R-:W-:Y:S01]  /*53a0*/  IMAD.U32 R10, RZ, RZ, UR9 ;  /* 0x00000009ff0a7e24 */ /* 0x000fe2000f8e00ff */
[----:B------:R-:W-:Y:S01]  /*53b0*/  UMOV UR11, UR43 ;  /* 0x0000002b000b7c82 */ /* 0x000fe20008000000 */
[----:B------:R-:W-:Y:S01]  /*53c0*/  UMOV UR12, UR36 ;  /* 0x00000024000c7c82 */ /* 0x000fe20008000000 */
[----:B------:R-:W-:Y:S01]  /*53d0*/  UMOV UR9, UR17 ;  /* 0x0000001100097c82 */ /* 0x000fe20008000000 */
[----:B------:R-:W-:Y:S01]  /*53e0*/  @P3 R2UR UR36, R24 ;  /* 0x00000000182432ca */ /* 0x000fe200000e0000 */
[----:B------:R-:W-:Y:S01]  /*53f0*/  IMAD.IADD R20, R8, 0x1, R58 ;  /* 0x0000000108147824 */ /* 0x000fe200078e023a */
[----:B------:R-:W-:Y:S01]  /*5400*/  @!P4 R2UR UR22, R10 ;  /* 0x000000000a16c2ca */ /* 0x000fe200000e0000 */
[----:B------:R-:W-:Y:S01]  /*5410*/  IMAD.U32 R11, RZ, RZ, UR8 ;  /* 0x00000008ff0b7e24 */ /* 0x000fe2000f8e00ff */
[----:B------:R-:W-:Y:S01]  /*5420*/  @!UP0 UIADD3 UR8, UPT, UPT, UR7, 0x3a00, URZ ;  /* 0x00003a0007088890 */ /* 0x000fe2000fffe0ff */
[----:B------:R-:W-:Y:S01]  /*5430*/  LOP3.LUT R25, R25, R0, RZ, 0x3c, !PT ;  /* 0x0000000019197212 */ /* 0x000fe200078e3cff */
[----:B------:R-:W-:Y:S01]  /*5440*/  VOTEU.ALL UP0, P4 ;  /* 0x0000000000ff7886 */ /* 0x000fe20002000000 */
[----:B------:R-:W-:Y:S01]  /*5450*/  IMAD.IADD R21, R13, 0x1, R60 ;  /* 0x000000010d157824 */ /* 0x000fe200078e023c */
[----:B------:R-:W-:Y:S02]  /*5460*/  @!P4 R2UR UR23, R11 ;  /* 0x000000000b17c2ca */ /* 0x000fe400000e0000 */
[----:B------:R-:W-:Y:S11]  /*5470*/  SEL R27, R27, RZ, P0 ;  /* 0x000000ff1b1b7207 */ /* 0x000ff60000000000 */
[----:B------:R2:W-:Y:S01]  /*5480*/  @!UP2 UTMALDG.3D [UR16], [UR22], desc[UR14] ;  /* 0x00000e101600a5b4 */ /* 0x0005e20008011000 */
[----:B------:R2:W-:Y:S01]  /*5490*/  @!UP0 UTMALDG.3D [UR8], [UR22], desc[UR14] ;  /* 0x00000e08160085b4 */ /* 0x0005e20008011000 */
[----:B------:R2:W-:Y:S01]  /*54a0*/  @!P4 SYNCS.ARRIVE.TRANS64.RED.A0TR RZ, [UR7+0x78], R23 ;  /* 0x00007817ffffc9a7 */ /* 0x0005e20008300407 */
[----:B------:R-:W-:Y:S01]  /*54b0*/  UPLOP3.LUT UP0, UPT, UPT, UPT, UPT, 0x80, 0x8 ;  /* 0x000000000008789c */ /* 0x000fe20003f0f070 */
[----:B------:R-:W-:Y:S01]  /*54c0*/  SYNCS.ARRIVE.TRANS64.RED.A1T0 RZ, [UR13], RZ ;  /* 0x000000ffffff79a7 */ /* 0x000fe2000810040d */
[----:B------:R-:W-:Y:S09]  /*54d0*/  @P3 BRA `(.L_x_98) ;  /* 0xfffffff000303947 */ /* 0x000ff2000383ffff */
[----:B------:R-:W-:-:S04]  /*54e0*/  SHF.L.U32 R3, R32, 0x1f, RZ ;  /* 0x0000001f20037819 */ /* 0x000fc800000006ff */
[----:B------:R-:W1:Y:S02]  /*54f0*/  SYNCS.PHASECHK.TRANS64.TRYWAIT P0, [UR7+0x80], R3 ;  /* 0x00008003ff0075a7 */ /* 0x000e640008001107 */
[----:B-1----:R-:W-:Y:S05]  /*5500*/  @!P0 BRA `(.L_x_99) ;  /* 0x00000040001c8947 */ /* 0x002fea0003800000 */
.L_x_196:
[----:B------:R-:W4:Y:S02]  /*5510*/  SYNCS.PHASECHK.TRANS64.TRYWAIT P0, [UR7+0x88], R3 ;  /* 0x00008803ff0075a7 */ /* 0x000f240008001107 */
[----:B----4-:R-:W-:Y:S05]  /*5520*/  @!P0 BRA `(.L_x_100) ;  /* 0x00000040002c8947 */ /* 0x010fea0003800000 */
.L_x_198:
[----:B------:R-:W4:Y:S02]  /*5530*/  SYNCS.PHASECHK.TRANS64.TRYWAIT P0, [UR7+0x90], R3 ;  /* 0x00009003ff0075a7 */ /* 0x000f240008001107 */
[----:B----4-:R-:W-:Y:S05]  /*5540*/  @!P0 BRA `(.L_x_101) ;  /* 0x00000040003c8947 */ /* 0x010fea0003800000 */
.L_x_200:
[----:B-1----:R-:W-:-:S07]  /*5550*/  MOV R0, UR7 ;  /* 0x0000000700007c02 */ /* 0x002fce0008000f00 */
.L_x_102:
[----:B-1----:R-:W-:-:S04]  /*5560*/  SHF.L.U32 R3, R32, 0x1f, RZ ;  /* 0x0000001f20037819 */ /* 0x002fc800000006ff */
[----:B------:R1:W4:Y:S03]  /*5570*/  SYNCS.PHASECHK.TRANS64.TRYWAIT P0, [R0+URZ+0x98], R3 ;  /* 0x00009803000075a7 */ /* 0x00032600080011ff */
[----:B----4-:R-:W-:Y:S05]  /*5580*/  @!P0 NANOSLEEP.SYNCS 0x989680 ;  /* 0x009896800000895d */ /* 0x010fea0003900000 */
[----:B------:R-:W4:Y:S02]  /*5590*/  @!P0 SYNCS.PHASECHK.TRANS64 P0, [R0+URZ+0x98], R3 ;  /* 0x00009803000085a7 */ /* 0x000f2400080010ff */
[----:B--2-4-:R-:W-:Y:S05]  /*55a0*/  @P0 EXIT ;  /* 0x000000000000094d */ /* 0x014fea0003800000 */
[----:B------:R-:W-:Y:S05]  /*55b0*/  BRA `(.L_x_102) ;  /* 0xfffffffc00e87947 */ /* 0x000fea000383ffff */
.L_x_87:
[----:B------:R-:W-:-:S06]  /*55c0*/  UISETP.GE.AND UP0, UPT, UR10, 0x4, UPT ;  /* 0x000000040a00788c */ /* 0x000fcc000bf06270 */
[----:B------:R-:W-:-:S13]  /*55d0*/  PLOP3.LUT P0, PT, PT, PT, UP0, 0x80, 0x8 ;  /* 0x000000000008781c */ /* 0x000fda0003f0f008 */
[----:B------:R-:W-:Y:S05]  /*55e0*/  @!P0 EXIT ;  /* 0x000000000000894d */ /* 0x000fea0003800000 */
[----:B------:R-:W-:Y:S01]  /*55f0*/  BAR.SYNC.DEFER_BLOCKING 0x6, 0xa0 ;  /* 0x0182800000007b1d */ /* 0x000fe20000010000 */
[----:B------:R-:W-:Y:S02]  /*5600*/  IMAD.SHL.U32 R4, R66, 0x200000, RZ ;  /* 0x0020000042047824 */ /* 0x000fe400078e00ff */
[----:B------:R-:W-:Y:S02]  /*5610*/  HFMA2 R71, -RZ, RZ, 0, 5.9604644775390625e-08 ;  /* 0x00000001ff477431 */ /* 0x000fe400000001ff */
[C---:B------:R-:W-:Y:S01]  /*5620*/  IMAD.SHL.U32 R65, R72.reuse, 0x10, RZ ;  /* 0x0000001048417824 */ /* 0x040fe200078e00ff */
[----:B------:R-:W-:Y:S01]  /*5630*/  MOV R69, RZ ;  /* 0x000000ff00457202 */ /* 0x000fe20000000f00 */
[----:B------:R-:W-:Y:S01]  /*5640*/  IMAD.U32 R33, R72, 0x10000, RZ ;  /* 0x0001000048217824 */ /* 0x000fe200078e00ff */
[----:B------:R-:W-:Y:S01]  /*5650*/  UMOV UR48, 0x400 ;  /* 0x0000040000307882 */ /* 0x000fe20000000000 */
[----:B------:R-:W1:Y:S01]  /*5660*/  LDC R63, c[0x0][0x370] ;  /* 0x0000dc00ff3f7b82 */ /* 0x000e620000000800 */
[----:B------:R-:W-:Y:S01]  /*5670*/  ULEA UR48, UR37, UR48, 0x18 ;  /* 0x0000003025307291 */ /* 0x000fe2000f8ec0ff */
[----:B------:R-:W-:Y:S01]  /*5680*/  LOP3.LUT R4, R4, 0x200000, RZ, 0xc0, !PT ;  /* 0x0020000004047812 */ /* 0x000fe200078ec0ff */
[----:B------:R-:W-:Y:S01]  /*5690*/  IMAD.SHL.U32 R64, R72, 0x2, RZ ;  /* 0x0000000248407824 */ /* 0x000fe200078e00ff */
[C---:B------:R-:W-:Y:S01]  /*56a0*/  LOP3.LUT R5, R65.reuse, 0x40, RZ, 0xc0, !PT ;  /* 0x0000004041057812 */ /* 0x040fe200078ec0ff */
[----:B------:R-:W-:Y:S01]  /*56b0*/  IMAD.SHL.U32 R3, R66, 0x200, RZ ;  /* 0x0000020042037824 */ /* 0x000fe200078e00ff */
[----:B------:R-:W-:Y:S01]  /*56c0*/  LOP3.LUT R2, R65, 0x5b0, RZ, 0xc0, !PT ;  /* 0x000005b041027812 */ /* 0x000fe200078ec0ff */
[----:B------:R-:W-:Y:S01]  /*56d0*/  UIADD3 UR4, UPT, UPT, UR48, 0x200, URZ ;  /* 0x0000020030047890 */ /* 0x000fe2000fffe0ff */
[----:B------:R-:W2:Y:S01]  /*56e0*/  LDC R28, c[0x0][0xb0c] ;  /* 0x0002c300ff1c7b82 */ /* 0x000ea20000000800 */
[----:B------:R-:W-:Y:S01]  /*56f0*/  LOP3.LUT R33, R4, 0x400000, R33, 0xf8, !PT ;  /* 0x0040000004217812 */ /* 0x000fe200078ef821 */
[----:B------:R-:W-:Y:S01]  /*5700*/  IMAD.MOV.U32 R30, RZ, RZ, RZ ;  /* 0x000000ffff1e7224 */ /* 0x000fe200078e00ff */
[----:B------:R-:W-:Y:S01]  /*5710*/  LOP3.LUT R64, R5, 0x8, R64, 0xf8, !PT ;  /* 0x0000000805407812 */ /* 0x000fe200078ef840 */
[----:B------:R-:W-:Y:S01]  /*5720*/  IMAD.MOV.U32 R70, RZ, RZ, RZ ;  /* 0x000000ffff467224 */ /* 0x000fe200078e00ff */
[----:B------:R-:W-:Y:S01]  /*5730*/  LOP3.LUT R3, R2, 0x200, R3, 0xf8, !PT ;  /* 0x0000020002037812 */ /* 0x000fe200078ef803 */
[----:B------:R-:W-:Y:S01]  /*5740*/  IMAD.MOV.U32 R76, RZ, RZ, RZ ;  /* 0x000000ffff4c7224 */ /* 0x000fe200078e00ff */
[----:B------:R-:W-:Y:S01]  /*5750*/  LOP3.LUT P0, RZ, R65, 0x40, RZ, 0xc0, !PT ;  /* 0x0000004041ff7812 */ /* 0x000fe2000780c0ff */
[----:B------:R-:W3:Y:S01]  /*5760*/  LDC R61, c[0x0][0xb20] ;  /* 0x0002c800ff3d7b82 */ /* 0x000ee20000000800 */
[----:B------:R-:W4:Y:S01]  /*5770*/  LDS R0, [UR48+0x160] ;  /* 0x00016030ff007984 */ /* 0x000f220008000800 */
[----:B------:R-:W-:Y:S01]  /*5780*/  LOP3.LUT R64, R3, R64, RZ, 0xfc, !PT ;  /* 0x0000004003407212 */ /* 0x000fe200078efcff */
[----:B------:R-:W-:Y:S01]  /*5790*/  IMAD.U32 R67, RZ, RZ, UR4 ;  /* 0x00000004ff437e24 */ /* 0x000fe2000f8e00ff */
[----:B------:R-:W-:Y:S01]  /*57a0*/  LOP3.LUT R72, R72, 0x60, RZ, 0xc0, !PT ;  /* 0x0000006048487812 */ /* 0x000fe200078ec0ff */
[----:B------:R-:W1:Y:S03]  /*57b0*/  LDCU.64 UR52, c[0x0][0x348] ;  /* 0x00006900ff3477ac */ /* 0x000e660008000a00 */
[----:B------:R-:W1:Y:S01]  /*57c0*/  LDC R27, c[0x0][0xb30] ;  /* 0x0002cc00ff1b7b82 */ /* 0x000e620000000800 */
[----:B------:R-:W1:Y:S01]  /*57d0*/  LDCU.64 UR38, c[0x0][0x888] ;  /* 0x00011100ff2677ac */ /* 0x000e620008000a00 */
[----:B------:R-:W1:Y:S06]  /*57e0*/  LDCU.64 UR44, c[0x0][0x890] ;  /* 0x00011200ff2c77ac */ /* 0x000e6c0008000a00 */
[----:B------:R-:W1:Y:S01]  /*57f0*/  LDC.64 R56, c[0x0][0xb10] ;  /* 0x0002c400ff387b82 */ /* 0x000e620000000a00 */
[----:B------:R-:W-:Y:S01]  /*5800*/  UMOV UR49, URZ ;  /* 0x000000ff00317c82 */ /* 0x000fe20008000000 */
[----:B------:R-:W-:-:S06]  /*5810*/  UMOV UR51, URZ ;  /* 0x000000ff00337c82 */ /* 0x000fcc0008000000 */
[----:B------:R-:W1:Y:S08]  /*5820*/  LDC.64 R24, c[0x0][0xb18] ;  /* 0x0002c600ff187b82 */ /* 0x000e700000000a00 */
[----:B------:R-:W1:Y:S08]  /*5830*/  LDC.64 R22, c[0x0][0xb28] ;  /* 0x0002ca00ff167b82 */ /* 0x000e700000000a00 */
[----:B------:R-:W1:Y:S01]  /*5840*/  LDC.64 R54, c[0x0][0x8b0] ;  /* 0x00022c00ff367b82 */ /* 0x000e620000000a00 */
[----:B----4-:R-:W-:Y:S01]  /*5850*/  IMAD.IADD R33, R0, 0x1, R33 ;  /* 0x0000000100217824 */ /* 0x010fe200078e0221 */
[----:B------:R-:W-:-:S06]  /*5860*/  P2R R0, PR, RZ, 0x1 ;  /* 0x00000001ff007803 */ /* 0x000fcc0000000000 */
[----:B------:R-:W4:Y:S08]  /*5870*/  LDC.64 R52, c[0x0][0x8a8] ;  /* 0x00022a00ff347b82 */ /* 0x000f300000000a00 */
[----:B--23--:R-:W1:Y:S02]  /*5880*/  LDC R62, c[0x0][0x374] ;  /* 0x0000dd00ff3e7b82 */ /* 0x00ce640000000800 */
.L_x_146:
[C---:B------:R-:W-:Y:S02]  /*5890*/  LEA R0, R76.reuse, UR48, 0x3 ;  /* 0x000000304c007c11 */ /* 0x040fe4000f8e18ff */
[----:B------:R-:W-:Y:S02]  /*58a0*/  SHF.L.U32 R3, R69, 0x1f, RZ ;  /* 0x0000001f45037819 */ /* 0x000fe400000006ff */
[----:B------:R-:W-:Y:S02]  /*58b0*/  LEA R16, R76, UR48, 0x4 ;  /* 0x000000304c107c11 */ /* 0x000fe4000f8e20ff */
[----:B--2---:R-:W2:Y:S02]  /*58c0*/  SYNCS.PHASECHK.TRANS64.TRYWAIT P0, [R0+URZ+0xb0], R3 ;  /* 0x0000b003000075a7 */ /* 0x004ea400080011ff */
[----:B--2---:R-:W-:Y:S05]  /*58d0*/  @!P0 BRA `(.L_x_103) ;  /* 0x0000003c00708947 */ /* 0x004fea0003800000 */
.L_x_201:
[----:B------:R-:W3:Y:S01]  /*58e0*/  LDC.64 R12, c[0x0][0xb10] ;  /* 0x0002c400ff0c7b82 */ /* 0x000ee20000000a00 */
[----:B------:R-:W4:Y:S01]  /*58f0*/  LDS.128 R16, [R16+0x140] ;  /* 0x0001400010107984 */ /* 0x000f220000000c00 */
[----:B-1----:R-:W-:Y:S01]  /*5900*/  ISETP.NE.AND P1, PT, R27, 0x1, PT ;  /* 0x000000011b00780c */ /* 0x002fe20003f25270 */
[----:B--2---:R-:W-:Y:S01]  /*5910*/  VIADD R0, R0, 0xc0 ;  /* 0x000000c000007836 */ /* 0x004fe20000000000 */
[----:B------:R-:W-:Y:S04]  /*5920*/  ISETP.GE.AND P0, PT, R26, 0x1, PT ;  /* 0x000000011a00780c */ /* 0x000fe80003f06270 */
[----:B------:R-:W1:Y:S01]  /*5930*/  LDC.64 R10, c[0x0][0xb18] ;  /* 0x0002c600ff0a7b82 */ /* 0x000e620000000a00 */
[----:B------:R-:W-:Y:S01]  /*5940*/  PRMT R0, RZ, 0x654, R0 ;  /* 0x00000654ff007816 */ /* 0x000fe20000000000 */
[----:B------:R-:W-:Y:S01]  /*5950*/  @!PT LDS RZ, [RZ] ;  /* 0x00000000fffff984 */ /* 0x000fe20000000800 */
[----:B------:R-:W-:Y:S01]  /*5960*/  @!PT LDS RZ, [RZ] ;  /* 0x00000000fffff984 */ /* 0x000fe20000000800 */
[----:B------:R-:W-:Y:S01]  /*5970*/  @!PT LDS RZ, [RZ] ;  /* 0x00000000fffff984 */ /* 0x000fe20000000800 */
[----:B------:R-:W-:Y:S01]  /*5980*/  @!PT LDS RZ, [RZ] ;  /* 0x00000000fffff984 */ /* 0x000fe20000000800 */
[----:B------:R2:W-:Y:S06]  /*5990*/  MEMBAR.ALL.CTA ;  /* 0x0000000000007992 */ /* 0x0005ec0000008000 */
[----:B--2---:R-:W2:Y:S01]  /*59a0*/  FENCE.VIEW.ASYNC.S ;  /* 0x00000000000073c6 */ /* 0x004ea20000000000 */
[----:B------:R-:W1:Y:S08]  /*59b0*/  @!P1 LDC R14, c[0x0][0xb20] ;  /* 0x0002c800ff0e9b82 */ /* 0x000e700000000800 */
[----:B------:R-:W1:Y:S01]  /*59c0*/  @!P1 LDC R9, c[0x0][0xb0c] ;  /* 0x0002c300ff099b82 */ /* 0x000e620000000800 */
[----:B--2---:R2:W-:Y:S01]  /*59d0*/  SYNCS.ARRIVE.TRANS64.RED.A1T0 RZ, [R0+URZ], RZ ;  /* 0x000000ff00ff79a7 */ /* 0x0045e200081004ff */
[----:B----4-:R-:W-:Y:S04]  /*59e0*/  LOP3.LUT P4, RZ, R18, 0x1, RZ, 0xc0, !PT ;  /* 0x0000000112ff7812 */ /* 0x010fe8000788c0ff */
[----:B------:R-:W-:Y:S09]  /*59f0*/  P2R R73, PR, RZ, 0x10 ;  /* 0x00000010ff497803 */ /* 0x000ff20000000000 */
[----:B------:R-:W-:Y:S02]  /*5a00*/  @P4 MOV R31, R16 ;  /* 0x00000010001f4202 */ /* 0x000fe40000000f00 */
[----:B------:R-:W-:Y:S01]  /*5a10*/  @P4 LOP3.LUT R29, R17, 0xffff, RZ, 0xc0, !PT ;  /* 0x0000ffff111d4812 */ /* 0x000fe200078ec0ff */
[----:B--23--:R-:W-:Y:S06]  /*5a20*/  @!P0 BRA `(.L_x_104) ;  /* 0x0000000000a48947 */ /* 0x00cfec0003800000 */
[----:B------:R-:W-:Y:S01]  /*5a30*/  IMAD.HI.U32 R36, R62, R25, RZ ;  /* 0x000000193e247227 */ /* 0x000fe200078e00ff */
[----:B------:R-:W-:Y:S02]  /*5a40*/  ISETP.NE.AND P0, PT, R24, 0x1, PT ;  /* 0x000000011800780c */ /* 0x000fe40003f05270 */
[----:B------:R-:W-:Y:S01]  /*5a50*/  ISETP.NE.AND P2, PT, R26, 0x1, PT ;  /* 0x000000011a00780c */ /* 0x000fe20003f45270 */
[-C--:B------:R-:W-:Y:S01]  /*5a60*/  IMAD.HI.U32 R34, R63, R56.reuse, RZ ;  /* 0x000000383f227227 */ /* 0x080fe200078e00ff */
[----:B------:R-:W-:Y:S02]  /*5a70*/  SHF.R.U32.HI R37, RZ, R61, R36 ;  /* 0x0000003dff257219 */ /* 0x000fe40000011624 */
[----:B------:R-:W-:Y:S01]  /*5a80*/  ISETP.NE.AND P3, PT, R28, 0x1, PT ;  /* 0x000000011c00780c */ /* 0x000fe20003f65270 */
[----:B------:R-:W-:Y:S01]  /*5a90*/  IMAD.HI.U32 R40, R29, R25, RZ ;  /* 0x000000191d287227 */ /* 0x000fe200078e00ff */
[----:B------:R-:W-:Y:S02]  /*5aa0*/  SHF.R.U32.HI R34, RZ, R57, R34 ;  /* 0x00000039ff227219 */ /* 0x000fe40000011622 */
[----:B------:R-:W-:Y:S01]  /*5ab0*/  SEL R3, R62, R37, !P0 ;  /* 0x000000253e037207 */ /* 0x000fe20004000000 */
[----:B------:R-:W-:Y:S01]  /*5ac0*/  IMAD.HI.U32 R38, R31, R56, RZ ;  /* 0x000000381f267227 */ /* 0x000fe200078e00ff */
[----:B------:R-:W-:Y:S03]  /*5ad0*/  SEL R7, R63, R34, !P3 ;  /* 0x000000223f077207 */ /* 0x000fe60005800000 */
[-C--:B------:R-:W-:Y:S01]  /*5ae0*/  IMAD.HI.U32 R34, R3, R22.reuse, RZ ;  /* 0x0000001603227227 */ /* 0x080fe200078e00ff */
[----:B------:R-:W-:Y:S03]  /*5af0*/  SHF.R.U32.HI R38, RZ, R57, R38 ;  /* 0x00000039ff267219 */ /* 0x000fe60000011626 */
[----:B------:R-:W-:Y:S01]  /*5b00*/  IMAD.HI.U32 R36, R7, R22, RZ ;  /* 0x0000001607247227 */ /* 0x000fe200078e00ff */
[----:B------:R-:W-:Y:S02]  /*5b10*/  @P2 SHF.R.U32.HI R3, RZ, R23, R34 ;  /* 0x00000017ff032219 */ /* 0x000fe40000011622 */
[----:B------:R-:W-:Y:S02]  /*5b20*/  SHF.R.U32.HI R34, RZ, R61, R40 ;  /* 0x0000003dff227219 */ /* 0x000fe40000011628 */
[----:B------:R-:W-:Y:S01]  /*5b30*/  @P2 SHF.R.U32.HI R7, RZ, R23, R36 ;  /* 0x00000017ff072219 */ /* 0x000fe20000011624 */
[C---:B------:R-:W-:Y:S01]  /*5b40*/  IMAD R2, R26.reuse, R3, RZ ;  /* 0x000000031a027224 */ /* 0x040fe200078e02ff */
[----:B------:R-:W-:Y:S02]  /*5b50*/  SEL R5, R29, R34, !P0 ;  /* 0x000000221d057207 */ /* 0x000fe40004000000 */
[----:B------:R-:W-:Y:S01]  /*5b60*/  SEL R3, R31, R38, !P3 ;  /* 0x000000261f037207 */ /* 0x000fe20005800000 */
[----:B------:R-:W-:Y:S01]  /*5b70*/  IMAD R4, R26, R7, RZ ;  /* 0x000000071a047224 */ /* 0x000fe200078e02ff */
[C---:B------:R-:W-:Y:S01]  /*5b80*/  ISETP.GE.AND P0, PT, R5.reuse, R2, PT ;  /* 0x000000020500720c */ /* 0x040fe20003f06270 */
[----:B------:R-:W-:Y:S03]  /*5b90*/  IMAD.HI.U32 R6, R5, R22, RZ ;  /* 0x0000001605067227 */ /* 0x000fe600078e00ff */
[----:B------:R-:W-:Y:S01]  /*5ba0*/  ISETP.GE.OR P0, PT, R3, R4, P0 ;  /* 0x000000040300720c */ /* 0x000fe20000706670 */
[----:B------:R-:W-:Y:S01]  /*5bb0*/  IMAD.MOV R4, RZ, RZ, -R3 ;  /* 0x000000ffff047224 */ /* 0x000fe200078e0a03 */
[-C--:B------:R-:W-:Y:S03]  /*5bc0*/  SHF.R.U32.HI R6, RZ, R23.reuse, R6 ;  /* 0x00000017ff067219 */ /* 0x080fe60000011606 */
[----:B------:R-:W-:Y:S01]  /*5bd0*/  IMAD R31, R28, R4, R31 ;  /* 0x000000041c1f7224 */ /* 0x000fe200078e021f */
[----:B------:R-:W-:Y:S05]  /*5be0*/  SEL R15, R5, R6, !P2 ;  /* 0x00000006050f7207 */ /* 0x000fea0005000000 */
[----:B------:R-:W-:Y:S02]  /*5bf0*/  IMAD.MOV R6, RZ, RZ, -R15 ;  /* 0x000000ffff067224 */ /* 0x000fe400078e0a0f */
[C---:B------:R-:W-:Y:S04]  /*5c00*/  @!P0 IMAD.HI.U32 R2, R3.reuse, R22, RZ ;  /* 0x0000001603028227 */ /* 0x040fe800078e00ff */
[----:B------:R-:W-:Y:S01]  /*5c10*/  IMAD R6, R26, R6, R5 ;  /* 0x000000061a067224 */ /* 0x000fe200078e0205 */
[----:B------:R-:W-:Y:S04]  /*5c20*/  @!P0 SHF.R.U32.HI R2, RZ, R23, R2 ;  /* 0x00000017ff028219 */ /* 0x000fe80000011602 */
[----:B------:R-:W-:Y:S02]  /*5c30*/  @!P0 SEL R0, R3, R2, !P2 ;  /* 0x0000000203008207 */ /* 0x000fe40005000000 */
[----:B------:R-:W-:Y:S02]  /*5c40*/  IADD3 R2, PT, PT, -R5, RZ, RZ ;  /* 0x000000ff05027210 */ /* 0x000fe40007ffe1ff */
[----:B------:R-:W-:Y:S01]  /*5c50*/  @!P0 IADD3 R8, PT, PT, R15, -R0, RZ ;  /* 0x800000000f088210 */ /* 0x000fe20007ffe0ff */
[----:B------:R-:W-:Y:S02]  /*5c60*/  @!P0 IMAD R0, R7, R6, R0 ;  /* 0x0000000607008224 */ /* 0x000fe400078e0200 */
[----:B------:R-:W-:Y:S02]  /*5c70*/  IMAD R29, R24, R2, R29 ;  /* 0x00000002181d7224 */ /* 0x000fe400078e021d */
[----:B------:R-:W-:Y:S02]  /*5c80*/  @!P0 IMAD R5, R8, R26, R3 ;  /* 0x0000001a08058224 */ /* 0x000fe400078e0203 */
[----:B------:R-:W-:Y:S04]  /*5c90*/  @!P0 IMAD.MOV.U32 R3, RZ, RZ, R0 ;  /* 0x000000ffff038224 */ /* 0x000fe800078e0000 */
[----:B------:R-:W-:Y:S02]  /*5ca0*/  IMAD R31, R3, R28, R31 ;  /* 0x0000001c031f7224 */ /* 0x000fe400078e021f */
[----:B------:R-:W-:Y:S07]  /*5cb0*/  IMAD R29, R5, R24, R29 ;  /* 0x00000018051d7224 */ /* 0x000fee00078e021d */
.L_x_104:
[----:B-1----:R-:W-:Y:S01]  /*5cc0*/  @!P1 ISETP.NE.AND P0, PT, R10, 0x1, PT ;  /* 0x000000010a00980c */ /* 0x002fe20003f05270 */
[----:B------:R-:W-:Y:S01]  /*5cd0*/  @!P1 IMAD.HI.U32 R3, R29, R11, RZ ;  /* 0x0000000b1d039227 */ /* 0x000fe200078e00ff */
[----:B------:R-:W-:Y:S01]  /*5ce0*/  R2UR UR42, R21 ;  /* 0x00000000152a72ca */ /* 0x000fe200000e0000 */
[----:B------:R-:W-:Y:S01]  /*5cf0*/  BSSY.RECONVERGENT B6, `(.L_x_105) ;  /* 0x0000031000067945 */ /* 0x000fe20003800200 */
[----:B------:R-:W-:Y:S01]  /*5d00*/  R2UR UR41, R20 ;  /* 0x00000000142972ca */ /* 0x000fe200000e0000 */
[----:B------:R-:W-:Y:S01]  /*5d10*/  @!P1 IMAD.HI.U32 R0, R31, R12, RZ ;  /* 0x0000000c1f009227 */ /* 0x000fe200078e00ff */
[----:B------:R-:W-:Y:S02]  /*5d20*/  @!P1 SHF.R.U32.HI R2, RZ, R14, R3 ;  /* 0x0000000eff029219 */ /* 0x000fe40000011603 */
[----:B------:R-:W-:Y:S01]  /*5d30*/  @!P1 ISETP.NE.AND P2, PT, R9, 0x1, PT ;  /* 0x000000010900980c */ /* 0x000fe20003f45270 */
[----:B------:R-:W-:Y:S01]  /*5d40*/  VIADD R76, R76, 0x1 ;  /* 0x000000014c4c7836 */ /* 0x000fe20000000000 */
[----:B------:R-:W-:Y:S02]  /*5d50*/  @!P1 SEL R2, R29, R2, !P0 ;  /* 0x000000021d029207 */ /* 0x000fe40004000000 */
[----:B------:R-:W-:Y:S02]  /*5d60*/  @!P1 SHF.R.U32.HI R0, RZ, R13, R0 ;  /* 0x0000000dff009219 */ /* 0x000fe40000011600 */
[----:B------:R-:W-:Y:S01]  /*5d70*/  LOP3.LUT P0, RZ, R67, 0x90, RZ, 0xc0, !PT ;  /* 0x0000009043ff7812 */ /* 0x000fe2000780c0ff */
[----:B------:R-:W-:Y:S01]  /*5d80*/  USHF.L.U32 UR42, UR42, 0x6, URZ ;  /* 0x000000062a2a7899 */ /* 0x000fe200080006ff */
[----:B------:R-:W-:Y:S01]  /*5d90*/  @!P1 SEL R3, R31, R0, !P2 ;  /* 0x000000001f039207 */ /* 0x000fe20005000000 */
[----:B------:R-:W-:Y:S01]  /*5da0*/  USHF.L.U32 UR41, UR41, 0x7, URZ ;  /* 0x0000000729297899 */ /* 0x000fe200080006ff */
[----:B------:R-:W-:Y:S03]  /*5db0*/  @P4 SHF.R.U32.HI R68, RZ, 0x10, R17 ;  /* 0x00000010ff444819 */ /* 0x000fe60000011611 */
[----:B------:R-:W-:Y:S02]  /*5dc0*/  @!P1 IMAD.IADD R0, R2, 0x1, -R3 ;  /* 0x0000000102009824 */ /* 0x000fe400078e0a03 */
[----:B------:R-:W-:Y:S02]  /*5dd0*/  @!P1 IMAD.IADD R2, R3, 0x1, -R2 ;  /* 0x0000000103029824 */ /* 0x000fe400078e0a02 */
[----:B------:R-:W-:Y:S02]  /*5de0*/  @!P1 IMAD R31, R0, R9, R31 ;  /* 0x00000009001f9224 */ /* 0x000fe400078e021f */
[----:B------:R-:W-:Y:S01]  /*5df0*/  @!P1 IMAD R29, R2, R10, R29 ;  /* 0x0000000a021d9224 */ /* 0x000fe200078e021d */
[----:B------:R-:W-:Y:S06]  /*5e00*/  @!P0 BRA `(.L_x_106) ;  /* 0x00000000007c8947 */ /* 0x000fec0003800000 */
[----:B------:R-:W1:Y:S01]  /*5e10*/  LDCU.64 UR8, c[0x4][0x80] ;  /* 0x01001000ff0877ac */ /* 0x000e620008000a00 */
[----:B------:R-:W-:Y:S01]  /*5e20*/  MOV R2, 0x0 ;  /* 0x0000000000027802 */ /* 0x000fe20000000f00 */
[----:B------:R-:W-:Y:S02]  /*5e30*/  HFMA2 R12, -RZ, RZ, 0, 5.9604644775390625e-08 ;  /* 0x00000001ff0c7431 */ /* 0x000fe400000001ff */
[----:B------:R-:W-:Y:S01]  /*5e40*/  IMAD.MOV.U32 R8, RZ, RZ, 0x70 ;  /* 0x00000070ff087424 */ /* 0x000fe200078e00ff */
[----:B------:R2:W3:Y:S01]  /*5e50*/  LDC.64 R14, c[0x4][R2] ;  /* 0x01000000020e7b82 */ /* 0x0004e20000000a00 */
[----:B------:R-:W4:Y:S01]  /*5e60*/  LDCU.64 UR6, c[0x4][0x88] ;  /* 0x01001100ff0677ac */ /* 0x000f220008000a00 */
[----:B------:R-:W-:Y:S01]  /*5e70*/  IMAD.MOV.U32 R13, RZ, RZ, RZ ;  /* 0x000000ffff0d7224 */ /* 0x000fe200078e00ff */
[----:B------:R-:W2:Y:S01]  /*5e80*/  LDCU.64 UR4, c[0x4][0x8] ;  /* 0x01000100ff0477ac */ /* 0x000ea20008000a00 */
[----:B-1----:R-:W-:Y:S01]  /*5e90*/  MOV R5, UR9 ;  /* 0x0000000900057c02 */ /* 0x002fe20008000f00 */
[----:B------:R-:W-:Y:S01]  /*5ea0*/  IMAD.U32 R4, RZ, RZ, UR8 ;  /* 0x00000008ff047e24 */ /* 0x000fe2000f8e00ff */
[----:B----4-:R-:W-:Y:S01]  /*5eb0*/  MOV R7, UR7 ;  /* 0x0000000700077c02 */ /* 0x010fe20008000f00 */
[----:B------:R-:W-:Y:S01]  /*5ec0*/  IMAD.U32 R6, RZ, RZ, UR6 ;  /* 0x00000006ff067e24 */ /* 0x000fe2000f8e00ff */
[----:B--2---:R-:W-:Y:S01]  /*5ed0*/  MOV R11, UR5 ;  /* 0x00000005000b7c02 */ /* 0x004fe20008000f00 */
[----:B------:R-:W-:Y:S02]  /*5ee0*/  IMAD.U32 R10, RZ, RZ, UR4 ;  /* 0x00000004ff0a7e24 */ /* 0x000fe4000f8e00ff */
[----:B------:R-:W-:Y:S07]  /*5ef0*/  LEPC R20, `(.L_x_107) ;  /* 0x000000001014794e */ /* 0x000fee0000000000 */
[----:B---3-5:R-:W-:Y:S05]  /*5f00*/  CALL.ABS.NOINC R14 ;  /* 0x000000000e007343 */ /* 0x028fea0003c00000 */
.L_x_107:
[----:B------:R-:W1:Y:S01]  /*5f10*/  LDCU.64 UR8, c[0x4][0x80] ;  /* 0x01001000ff0877ac */ /* 0x000e620008000a00 */
[----:B------:R-:W2:Y:S01]  /*5f20*/  LDC.64 R2, c[0x4][R2] ;  /* 0x0100000002027b82 */ /* 0x000ea20000000a00 */
[----:B------:R-:W-:Y:S02]  /*5f30*/  HFMA2 R12, -RZ, RZ, 0, 5.9604644775390625e-08 ;  /* 0x00000001ff0c7431 */ /* 0x000fe400000001ff */
[----:B------:R-:W-:Y:S02]  /*5f40*/  IMAD.MOV.U32 R8, RZ, RZ, 0x70 ;  /* 0x00000070ff087424 */ /* 0x000fe400078e00ff */
[----:B------:R-:W-:Y:S01]  /*5f50*/  IMAD.MOV.U32 R13, RZ, RZ, RZ ;  /* 0x000000ffff0d7224 */ /* 0x000fe200078e00ff */
[----:B------:R-:W3:Y:S01]  /*5f60*/  LDCU.64 UR6, c[0x4][0x88] ;  /* 0x01001100ff0677ac */ /* 0x000ee20008000a00 */
[----:B------:R-:W4:Y:S01]  /*5f70*/  LDCU.64 UR4, c[0x4][0x8] ;  /* 0x01000100ff0477ac */ /* 0x000f220008000a00 */
[----:B-1----:R-:W-:Y:S02]  /*5f80*/  MOV R4, UR8 ;  /* 0x0000000800047c02 */ /* 0x002fe40008000f00 */
[----:B------:R-:W-:Y:S02]  /*5f90*/  MOV R5, UR9 ;  /* 0x0000000900057c02 */ /* 0x000fe40008000f00 */
[----:B---3--:R-:W-:Y:S01]  /*5fa0*/  MOV R7, UR7 ;  /* 0x0000000700077c02 */ /* 0x008fe20008000f00 */
[----:B------:R-:W-:Y:S01]  /*5fb0*/  IMAD.U32 R6, RZ, RZ, UR6 ;  /* 0x00000006ff067e24 */ /* 0x000fe2000f8e00ff */
[----:B----4-:R-:W-:Y:S01]  /*5fc0*/  MOV R11, UR5 ;  /* 0x00000005000b7c02 */ /* 0x010fe20008000f00 */
[----:B------:R-:W-:Y:S02]  /*5fd0*/  IMAD.U32 R10, RZ, RZ, UR4 ;  /* 0x00000004ff0a7e24 */ /* 0x000fe4000f8e00ff */
[----:B------:R-:W-:Y:S07]  /*5fe0*/  LEPC R20, `(.L_x_106) ;  /* 0x000000001014794e */ /* 0x000fee0000000000 */
[----:B--2---:R-:W-:Y:S05]  /*5ff0*/  CALL.ABS.NOINC R2 ;  /* 0x0000000002007343 */ /* 0x004fea0003c00000 */
.L_x_106:
[----:B------:R-:W-:Y:S05]  /*6000*/  BSYNC.RECONVERGENT B6 ;  /* 0x0000000000067941 */ /* 0x000fea0003800200 */
.L_x_105:
[----:B------:R-:W-:Y:S01]  /*6010*/  ISETP.NE.U32.AND P4, PT, R54, RZ, PT ;  /* 0x000000ff3600720c */ /* 0x000fe20003f85070 */
[----:B------:R-:W-:Y:S01]  /*6020*/  UISETP.NE.AND UP2, UPT, UR50, URZ, UPT ;  /* 0x000000ff3200728c */ /* 0x000fe2000bf45270 */
[----:B------:R-:W-:Y:S01]  /*6030*/  ISETP.NE.U32.AND P2, PT, RZ, UR38, PT ;  /* 0x00000026ff007c0c */ /* 0x000fe2000bf45070 */
[----:B------:R-:W-:Y:S01]  /*6040*/  UISETP.NE.U32.AND UP1, UPT, UR44, URZ, UPT ;  /* 0x000000ff2c00728c */ /* 0x000fe2000bf25070 */
[----:B------:R-:W-:Y:S01]  /*6050*/  ISETP.NE.AND.EX P4, PT, R55, RZ, PT, P4 ;  /* 0x000000ff3700720c */ /* 0x000fe20003f85340 */
[----:B------:R-:W-:Y:S01]  /*6060*/  UPLOP3.LUT UP0, UPT, UPT, UPT, UPT, 0x40, 0x4 ;  /* 0x000000000004789c */ /* 0x000fe20003f0e870 */
[----:B------:R-:W-:Y:S01]  /*6070*/  ISETP.NE.AND.EX P2, PT, RZ, UR39, PT, P2 ;  /* 0x00000027ff007c0c */ /* 0x000fe2000bf45320 */
[----:B------:R-:W-:Y:S01]  /*6080*/  UISETP.NE.AND.EX UP1, UPT, UR45, URZ, UPT, UP1 ;  /* 0x000000ff2d00728c */ /* 0x000fe2000bf25310 */
[----:B------:R-:W-:Y:S04]  /*6090*/  PLOP3.LUT P1, PT, PT, PT, UP2, 0x80, 0x8 ;  /* 0x000000000008781c */ /* 0x000fe80003f2f028 */
[----:B------:R-:W-:Y:S06]  /*60a0*/  @UP2 UPLOP3.LUT UP0, UPT, UPT, UPT, UP1, 0x80, 0x8 ;  /* 0x000000000008289c */ /* 0x000fec0003f0f010 */
[----:B------:R-:W-:Y:S01]  /*60b0*/  PLOP3.LUT P0, PT, PT, PT, UP0, 0x80, 0x8 ;  /* 0x000000000008781c */ /* 0x000fe20003f0f008 */
[----:B------:R-:W-:Y:S01]  /*60c0*/  @!UPT UIADD3 URZ, UPT, UPT, URZ, URZ, URZ ;  /* 0x000000fffffff290 */ /* 0x000fe2000fffe0ff */
[----:B------:R-:W-:Y:S11]  /*60d0*/  BRA.U !UP1, `(.L_x_108) ;  /* 0x0000000109387547 */ /* 0x000ff6000b800000 */
[----:B------:R-:W-:Y:S01]  /*60e0*/  UISETP.NE.U32.AND UP0, UPT, UR38, URZ, UPT ;  /* 0x000000ff2600728c */ /* 0x000fe2000bf05070 */
[----:B------:R-:W-:Y:S02]  /*60f0*/  HFMA2 R0, -RZ, RZ, 0, 5.9604644775390625e-08 ;  /* 0x00000001ff007431 */ /* 0x000fe400000001ff */
[----:B------:R-:W-:Y:S01]  /*6100*/  IMAD.MOV.U32 R59, RZ, RZ, 0x1 ;  /* 0x00000001ff3b7424 */ /* 0x000fe200078e00ff */
[----:B------:R-:W-:Y:S06]  /*6110*/  UISETP.NE.AND.EX UP0, UPT, UR39, URZ, UPT, UP0 ;  /* 0x000000ff2700728c */ /* 0x000fec000bf05300 */
[----:B------:R-:W-:Y:S05]  /*6120*/  PLOP3.LUT P3, PT, PT, PT, UP0, 0x80, 0x8 ;  /* 0x000000000008781c */ /* 0x000fea0003f6f008 */
[----:B------:R-:W1:Y:S01]  /*6130*/  @UP0 LDCU.64 UR6, c[0x0][0x888] ;  /* 0x00011100ff0607ac */ /* 0x000e620008000a00 */
[----:B------:R-:W-:Y:S07]  /*6140*/  @UP0 UIMAD UR4, UR36, UR44, URZ ;  /* 0x0000002c240402a4 */ /* 0x000fee000f8e02ff */
[----:B------:R-:W-:Y:S01]  /*6150*/  @!P3 PRMT R59, R0, 0x7610, R59 ;  /* 0x00007610003bb816 */ /* 0x000fe2000000003b */
[----:B-1----:R-:W-:Y:S03]  /*6160*/  @UP0 UIMAD.WIDE UR6, UR4, 0x4, UR6 ;  /* 0x00000004040608a5 */ /* 0x002fe6000f8e0206 */
[----:B------:R-:W1:Y:S03]  /*6170*/  @!UP0 LDCU UR4, c[0x0][0x880] ;  /* 0x00011000ff0487ac */ /* 0x000e660008000800 */
[----:B------:R-:W-:Y:S01]  /*6180*/  IMAD.U32 R2, RZ, RZ, UR6 ;  /* 0x00000006ff027e24 */ /* 0x000fe2000f8e00ff */
[----:B------:R-:W-:Y:S05]  /*6190*/  MOV R3, UR7 ;  /* 0x0000000700037c02 */ /* 0x000fea0008000f00 */
[----:B-----5:R2:W5:Y:S02]  /*61a0*/  @P3 LDG.E R35, desc[UR46][R2.64] ;  /* 0x0000002e02233981 */ /* 0x020564000c1e1900 */
[----:B-12---:R-:W-:Y:S02]  /*61b0*/  @!P3 IMAD.U32 R35, RZ, RZ, UR4 ;  /* 0x00000004ff23be24 */ /* 0x006fe4000f8e00ff */
.L_x_108:
[----:B------:R-:W-:Y:S05]  /*61c0*/  @!P4 BRA `(.L_x_109) ;  /* 0x000000000020c947 */ /* 0x000fea0003800000 */
[----:B------:R-:W-:Y:S04]  /*61d0*/  ISETP.NE.U32.AND P3, PT, R52, RZ, PT ;  /* 0x000000ff3400720c */ /* 0x000fe80003f65070 */
[----:B------:R-:W-:Y:S11]  /*61e0*/  ISETP.NE.AND.EX P3, PT, R53, RZ, PT, P3 ;  /* 0x000000ff3500720c */ /* 0x000ff60003f65330 */
[----:B------:R-:W-:Y:S02]  /*61f0*/  @!UPT UIADD3 URZ, UPT, UPT, URZ, URZ, URZ ;  /* 0x000000fffffff290 */ /* 0x000fe4000fffe0ff */
[----:B------:R-:W1:Y:S01]  /*6200*/  @P3 LDC.64 R2, c[0x0][0x8a8] ;  /* 0x00022a00ff023b82 */ /* 0x000e620000000a00 */
[----:B------:R-:W-:Y:S04]  /*6210*/  @P3 IMAD R0, R54, UR36, RZ ;  /* 0x0000002436003c24 */ /* 0x000fe8000f8e02ff */
[----:B-1----:R-:W-:Y:S05]  /*6220*/  @P3 IMAD.WIDE R2, R0, 0x4, R2 ;  /* 0x0000000400023825 */ /* 0x002fea00078e0202 */
[----:B-----5:R1:W5:Y:S02]  /*6230*/  @P3 LDG.E R32, desc[UR46][R2.64] ;  /* 0x0000002e02203981 */ /* 0x020364000c1e1900 */
[----:B-1----:R-:W2:Y:S02]  /*6240*/  @!P3 LDC R32, c[0x0][0x8a0] ;  /* 0x00022800ff20bb82 */ /* 0x002ea40000000800 */
.L_x_109:
[----:B-----5:R-:W-:Y:S01]  /*6250*/  FSETP.NEU.AND P3, PT, R35, RZ, PT ;  /* 0x000000ff2300720b */ /* 0x020fe20003f6d000 */
[----:B------:R-:W-:Y:S01]  /*6260*/  IMAD.SHL.U32 R77, R64, 0x2, RZ ;  /* 0x00000002404d7824 */ /* 0x000fe200078e00ff */
[----:B------:R-:W-:Y:S01]  /*6270*/  SEL R5, RZ, 0xffffffff, P2 ;  /* 0xffffffffff057807 */ /* 0x000fe20001000000 */
[----:B------:R-:W-:Y:S01]  /*6280*/  BSSY B1, `(.L_x_110) ;  /* 0x0000034000017945 */ /* 0x000fe20003800000 */
[----:B------:R-:W-:Y:S01]  /*6290*/  @P1 LOP3.LUT P2, RZ, R59, 0xff, RZ, 0xc0, !PT ;  /* 0x000000ff3bff1812 */ /* 0x000fe2000784c0ff */
[----:B------:R-:W-:Y:S01]  /*62a0*/  IMAD.MOV.U32 R39, RZ, RZ, 0x1 ;  /* 0x00000001ff277424 */ /* 0x000fe200078e00ff */
[----:B------:R-:W-:Y:S01]  /*62b0*/  @P1 SEL R0, RZ, 0xffffffff, P3 ;  /* 0xffffffffff001807 */ /* 0x000fe20001800000 */
[C---:B------:R-:W-:Y:S01]  /*62c0*/  IMAD R34, R30.reuse, 0x40, R33 ;  /* 0x000000401e227824 */ /* 0x040fe200078e0221 */
[----:B------:R-:W-:Y:S01]  /*62d0*/  LOP3.LUT R71, R71, 0x1, RZ, 0x3c, !PT ;  /* 0x0000000147477812 */ /* 0x000fe200078e3cff */
[----:B------:R-:W-:Y:S01]  /*62e0*/  IMAD.MOV.U32 R38, RZ, RZ, RZ ;  /* 0x000000ffff267224 */ /* 0x000fe200078e00ff */
[----:B------:R-:W-:Y:S02]  /*62f0*/  @P0 SEL R0, R5, R0, !P2 ;  /* 0x0000000005000207 */ /* 0x000fe40005000000 */
[----:B------:R-:W-:Y:S02]  /*6300*/  CS2R R50, SRZ ;  /* 0x0000000000327805 */ /* 0x000fe4000001ff00 */
[----:B------:R-:W-:Y:S02]  /*6310*/  LEA R74, R30, UR48, 0x3 ;  /* 0x000000301e4a7c11 */ /* 0x000fe4000f8e18ff */
[----:B------:R-:W-:Y:S02]  /*6320*/  CS2R R48, SRZ ;  /* 0x0000000000307805 */ /* 0x000fe4000001ff00 */
[----:B------:R-:W-:Y:S02]  /*6330*/  @P1 LOP3.LUT R0, R0, 0x1, RZ, 0xc0, !PT ;  /* 0x0000000100001812 */ /* 0x000fe400078ec0ff */
[----:B------:R-:W-:Y:S02]  /*6340*/  CS2R R42, SRZ ;  /* 0x00000000002a7805 */ /* 0x000fe4000001ff00 */
[----:B------:R-:W-:Y:S02]  /*6350*/  SHF.L.U32 R3, R70, 0x1f, RZ ;  /* 0x0000001f46037819 */ /* 0x000fe400000006ff */
[----:B------:R-:W-:Y:S02]  /*6360*/  CS2R R40, SRZ ;  /* 0x0000000000287805 */ /* 0x000fe4000001ff00 */
[----:B------:R-:W-:Y:S01]  /*6370*/  ISETP.NE.U32.OR P5, PT, R0, 0x1, !P1 ;  /* 0x000000010000780c */ /* 0x000fe20004fa5470 */
[----:B------:R-:W-:Y:S01]  /*6380*/  VIADD R82, R77, UR48 ;  /* 0x000000304d527c36 */ /* 0x000fe20008000000 */
[----:B------:R-:W-:Y:S02]  /*6390*/  PLOP3.LUT P2, PT, PT, PT, UP1, 0x80, 0x8 ;  /* 0x000000000008781c */ /* 0x000fe40003f4f018 */
[----:B------:R-:W-:Y:S02]  /*63a0*/  SEL R0, RZ, 0xffffffff, P3 ;  /* 0xffffffffff007807 */ /* 0x000fe40001800000 */
[----:B------:R-:W-:Y:S02]  /*63b0*/  LOP3.LUT P3, R75, R59, 0xff, RZ, 0xc0, !PT ;  /* 0x000000ff3b4b7812 */ /* 0x000fe4000786c0ff */
[----:B------:R-:W-:Y:S05]  /*63c0*/  P2R R78, PR, RZ, 0x20 ;  /* 0x00000020ff4e7803 */ /* 0x000fea0000000000 */
[----:B------:R-:W-:Y:S02]  /*63d0*/  @P5 SHF.L.U32 R2, R71, 0x1f, RZ ;  /* 0x0000001f47025819 */ /* 0x000fe400000006ff */
[----:B------:R-:W-:Y:S02]  /*63e0*/  @P2 SEL R0, R5, R0, !P3 ;  /* 0x0000000005002207 */ /* 0x000fe40005800000 */
[----:B------:R-:W1:Y:S02]  /*63f0*/  @P5 SYNCS.PHASECHK.TRANS64.TRYWAIT P1, [UR48+0x60], R2 ;  /* 0x00006002ff0055a7 */ /* 0x000e640008021130 */
[----:B------:R-:W-:Y:S04]  /*6400*/  LOP3.LUT R0, R0, 0x1, RZ, 0xc0, !PT ;  /* 0x0000000100007812 */ /* 0x000fe800078ec0ff */
[----:B------:R-:W-:Y:S04]  /*6410*/  ISETP.NE.U32.AND P4, PT, R0, 0x1, PT ;  /* 0x000000010000780c */ /* 0x000fe80003f85070 */
[----:B------:R-:W-:Y:S01]  /*6420*/  P2R R80, PR, RZ, 0x10 ;  /* 0x00000010ff507803 */ /* 0x000fe20000000000 */
[----:B------:R3:W4:Y:S01]  /*6430*/  SYNCS.PHASECHK.TRANS64.TRYWAIT P0, [R74+URZ+0xd0], R3 ;  /* 0x0000d0034a0075a7 */ /* 0x00072200080011ff */
[----:B-1----:R-:W-:Y:S01]  /*6440*/  @P5 SEL R39, RZ, 0x1, !P1 ;  /* 0x00000001ff275807 */ /* 0x002fe20004800000 */
[----:B---3--:R-:W-:Y:S06]  /*6450*/  @!P5 BRA `(.L_x_111) ;  /* 0x000000000058d947 */ /* 0x008fec0003800000 */
[C---:B------:R-:W-:Y:S01]  /*6460*/  VIADD R0, R82.reuse, 0x200 ;  /* 0x0000020052007836 */ /* 0x040fe20000000000 */
[----:B------:R-:W-:Y:S01]  /*6470*/  LOP3.LUT P5, RZ, R65, 0x40, RZ, 0xc0, !PT ;  /* 0x0000004041ff7812 */ /* 0x000fe200078ac0ff */
[----:B------:R-:W-:Y:S01]  /*6480*/  BSSY B0, `(.L_x_112) ;  /* 0x000000e000007945 */ /* 0x000fe20003800000 */
[----:B------:R-:W-:Y:S01]  /*6490*/  ISETP.NE.AND P2, PT, R39, RZ, PT ;  /* 0x000000ff2700720c */ /* 0x000fe20003f45270 */
[----:B------:R-:W-:Y:S01]  /*64a0*/  @P4 VIADD R2, R82, 0x210 ;  /* 0x0000021052024836 */ /* 0x000fe20000000000 */
[----:B------:R-:W-:Y:S01]  /*64b0*/  PLOP3.LUT P1, PT, PT, PT, PT, 0x8, 0x80 ;  /* 0x000000000080781c */ /* 0x000fe20003f2e170 */
[----:B------:R-:W-:Y:S01]  /*64c0*/  IMAD.MOV.U32 R51, RZ, RZ, RZ ;  /* 0x000000ffff337224 */ /* 0x000fe200078e00ff */
[----:B------:R-:W-:Y:S02]  /*64d0*/  @P4 PLOP3.LUT P1, PT, P5, PT, PT, 0x80, 0x8 ;  /* 0x000000000008481c */ /* 0x000fe40002f2f070 */
[----:B------:R-:W-:Y:S02]  /*64e0*/  CS2R R48, SRZ ;  /* 0x0000000000307805 */ /* 0x000fe4000001ff00 */
[----:B------:R-:W-:Y:S02]  /*64f0*/  CS2R R42, SRZ ;  /* 0x00000000002a7805 */ /* 0x000fe4000001ff00 */
[----:B------:R-:W-:Y:S07]  /*6500*/  CS2R R40, SRZ ;  /* 0x0000000000287805 */ /* 0x000fee000001ff00 */
[----:B------:R-:W-:Y:S01]  /*6510*/  @P1 VIADD R2, R0, 0xfffffff0 ;  /* 0xfffffff000021836 */ /* 0x000fe20000000000 */
[----:B------:R-:W-:Y:S06]  /*6520*/  @P2 BRA `(.L_x_113) ;  /* 0x00000000000c2947 */ /* 0x000fec0003800000 */
[----:B------:R-:W-:Y:S04]  /*6530*/  SHF.L.U32 R5, R71, 0x1f, RZ ;  /* 0x0000001f47057819 */ /* 0x000fe800000006ff */
[----:B------:R-:W1:Y:S02]  /*6540*/  SYNCS.PHASECHK.TRANS64.TRYWAIT P1, [UR48+0x60], R5 ;  /* 0x00006005ff0075a7 */ /* 0x000e640008021130 */
[----:B-1----:R-:W-:Y:S05]  /*6550*/  @!P1 BRA `(.L_x_114) ;  /* 0x0000003000649947 */ /* 0x002fea0003800000 */
.L_x_113:
[----:B------:R-:W-:Y:S05]  /*6560*/  BSYNC B0 ;  /* 0x0000000000007941 */ /* 0x000fea0003800000 */
.L_x_112:
[----:B------:R-:W-:Y:S01]  /*6570*/  ISETP.NE.AND P1, PT, R80, RZ, PT ;  /* 0x000000ff5000720c */ /* 0x000fe20003f25270 */
[----:B------:R-:W-:Y:S11]  /*6580*/  HFMA2 R38, -RZ, RZ, 0, 5.9604644775390625e-08 ;  /* 0x00000001ff267431 */ /* 0x000ff600000001ff */
[----:B------:R-:W-:Y:S01]  /*6590*/  @!UPT UIADD3 URZ, UPT, UPT, URZ, URZ, URZ ;  /* 0x000000fffffff290 */ /* 0x000fe2000fffe0ff */
[----:B------:R3:W1:Y:S04]  /*65a0*/  @P1 LDS.128 R48, [R2] ;  /* 0x0000000002301984 */ /* 0x0006680000000c00 */
[----:B------:R3:W1:Y:S02]  /*65b0*/  @P1 LDS.128 R40, [R77+UR48+0x200] ;  /* 0x000200304d281984 */ /* 0x0006640008000c00 */
.L_x_111:
[----:B------:R-:W-:Y:S05]  /*65c0*/  BSYNC B1 ;  /* 0x0000000000017941 */ /* 0x000fea0003800000 */
.L_x_110:
[----:B-1----:R-:W-:Y:S04]  /*65d0*/  SHF.R.U32.HI R5, RZ, 0x15, R34 ;  /* 0x00000015ff057819 */ /* 0x002fe80000011622 */
[----:B------:R-:W-:Y:S01]  /*65e0*/  LOP3.LUT P1, RZ, R5, 0x3, R66, 0x48, !PT ;  /* 0x0000000305ff7812 */ /* 0x000fe20007824842 */
[----:B------:R-:W-:Y:S01]  /*65f0*/  @!UPT UIADD3 URZ, UPT, UPT, URZ, URZ, URZ ;  /* 0x000000fffffff290 */ /* 0x000fe2000fffe0ff */
[----:B----4-:R-:W-:Y:S11]  /*6600*/  @P0 BRA `(.L_x_115) ;  /* 0x0000000000080947 */ /* 0x010ff60003800000 */
[----:B------:R-:W1:Y:S02]  /*6610*/  SYNCS.PHASECHK.TRANS64.TRYWAIT P0, [R74+URZ+0xd0], R3 ;  /* 0x0000d0034a0075a7 */ /* 0x000e6400080011ff */
[----:B-1----:R-:W-:Y:S05]  /*6620*/  @!P0 BRA `(.L_x_116) ;  /* 0x0000003000488947 */ /* 0x002fea0003800000 */
.L_x_115:
[----:B------:R-:W-:Y:S05]  /*6630*/  @!P1 BRA `(.L_x_117) ;  /* 0x0000000000409947 */ /* 0x000fea0003800000 */
[----:B------:R-:W4:Y:S01]  /*6640*/  LDCU.64 UR8, c[0x4][0x70] ;  /* 0x01000e00ff0877ac */ /* 0x000f220008000a00 */
[----:B-1----:R-:W-:Y:S01]  /*6650*/  MOV R3, 0x0 ;  /* 0x0000000000037802 */ /* 0x002fe20000000f00 */
[----:B------:R-:W-:Y:S02]  /*6660*/  HFMA2 R12, -RZ, RZ, 0, 5.9604644775390625e-08 ;  /* 0x00000001ff0c7431 */ /* 0x000fe400000001ff */
[----:B------:R-:W-:Y:S02]  /*6670*/  IMAD.MOV.U32 R8, RZ, RZ, 0x192 ;  /* 0x00000192ff087424 */ /* 0x000fe400078e00ff */
[----:B------:R-:W-:Y:S01]  /*6680*/  IMAD.MOV.U32 R13, RZ, RZ, RZ ;  /* 0x000000ffff0d7224 */ /* 0x000fe200078e00ff */
[----:B------:R-:W1:Y:S01]  /*6690*/  LDCU.64 UR6, c[0x4][0x78] ;  /* 0x01000f00ff0677ac */ /* 0x000e620008000a00 */
[----:B---3--:R-:W3:Y:S01]  /*66a0*/  LDC.64 R2, c[0x4][R3] ;  /* 0x0100000003027b82 */ /* 0x008ee20000000a00 */
[----:B------:R-:W5:Y:S01]  /*66b0*/  LDCU.64 UR4, c[0x4][0x10] ;  /* 0x01000200ff0477ac */ /* 0x000f620008000a00 */
[----:B----4-:R-:W-:Y:S01]  /*66c0*/  MOV R5, UR9 ;  /* 0x0000000900057c02 */ /* 0x010fe20008000f00 */
[----:B------:R-:W-:Y:S01]  /*66d0*/  IMAD.U32 R4, RZ, RZ, UR8 ;  /* 0x00000008ff047e24 */ /* 0x000fe2000f8e00ff */
[----:B-1----:R-:W-:Y:S01]  /*66e0*/  MOV R7, UR7 ;  /* 0x0000000700077c02 */ /* 0x002fe20008000f00 */
[----:B------:R-:W-:Y:S01]  /*66f0*/  IMAD.U32 R6, RZ, RZ, UR6 ;  /* 0x00000006ff067e24 */ /* 0x000fe2000f8e00ff */
[----:B-----5:R-:W-:Y:S01]  /*6700*/  MOV R11, UR5 ;  /* 0x00000005000b7c02 */ /* 0x020fe20008000f00 */
[----:B------:R-:W-:Y:S02]  /*6710*/  IMAD.U32 R10, RZ, RZ, UR4 ;  /* 0x00000004ff0a7e24 */ /* 0x000fe4000f8e00ff */
[----:B------:R-:W-:Y:S07]  /*6720*/  LEPC R20, `(.L_x_117) ;  /* 0x000000001014794e */ /* 0x000fee0000000000 */
[----:B--23--:R-:W-:Y:S05]  /*6730*/  CALL.ABS.NOINC R2 ;  /* 0x0000000002007343 */ /* 0x00cfea0003c00000 */
.L_x_117:
[----:B------:R-:W-:Y:S05]  /*6740*/  WARPSYNC.ALL ;  /* 0x0000000000007948 */ /* 0x000fea0003800000 */
[----:B------:R-:W-:Y:S01]  /*6750*/  R2UR UR4, R34 ;  /* 0x00000000220472ca */ /* 0x000fe200000e0000 */
[--C-:B------:R-:W-:Y:S01]  /*6760*/  HADD2.F32 R20, -RZ, R40.reuse.H0_H0 ;  /* 0x20000028ff147230 */ /* 0x100fe20000004100 */
[----:B------:R-:W-:Y:S01]  /*6770*/  MOV R81, 0x10 ;  /* 0x0000001000517802 */ /* 0x000fe20000000f00 */
[----:B------:R-:W-:Y:S01]  /*6780*/  HADD2.F32 R21, -RZ, R40.H1_H1 ;  /* 0x30000028ff157230 */ /* 0x000fe20000004100 */
[----:B------:R-:W-:Y:S01]  /*6790*/  LOP3.LUT P6, RZ, R65, 0x40, RZ, 0xc0, !PT ;  /* 0x0000004041ff7812 */ /* 0x000fe200078cc0ff */
[----:B------:R-:W-:Y:S01]  /*67a0*/  HADD2.F32 R36, -RZ, R41.H1_H1 ;  /* 0x30000029ff247230 */ /* 0x000fe20000004100 */
[----:B------:R-:W-:Y:S01]  /*67b0*/  ISETP.NE.AND P0, PT, R72, RZ, PT ;  /* 0x000000ff4800720c */ /* 0x000fe20003f05270 */
[----:B------:R-:W-:Y:S01]  /*67c0*/  HADD2.F32 R37, -RZ, R43.H0_H0 ;  /* 0x2000002bff257230 */ /* 0x000fe20000004100 */
[----:B------:R-:W-:Y:S01]  /*67d0*/  SEL R81, R81, 0xfffffff0, !P6 ;  /* 0xfffffff051517807 */ /* 0x000fe20007000000 */
[----:B------:R-:W-:Y:S03]  /*67e0*/  BSSY.RECONVERGENT B0, `(.L_x_118) ;  /* 0x000004f000007945 */ /* 0x000fe60003800200 */
[----:B------:R-:W-:Y:S01]  /*67f0*/  IADD3 R79, PT, PT, R82, R81, RZ ;  /* 0x00000051524f7210 */ /* 0x000fe20007ffe0ff */
[----:B------:R-:W2:Y:S02]  /*6800*/  LDTM.x16 R4, tmem[UR4] ;  /* 0x00000004000479ee */ /* 0x000ea40008240000 */
[C---:B--2---:R-:W-:Y:S01]  /*6810*/  FMUL R0, R32.reuse, R4 ;  /* 0x0000000420007220 */ /* 0x044fe20000400000 */
[C---:B---3--:R-:W-:Y:S01]  /*6820*/  FMUL R2, R32.reuse, R5 ;  /* 0x0000000520027220 */ /* 0x048fe20000400000 */
[C---:B-1----:R-:W-:Y:S01]  /*6830*/  FMUL R3, R32.reuse, R6 ;  /* 0x0000000620037220 */ /* 0x042fe20000400000 */
[C---:B------:R-:W-:Y:S01]  /*6840*/  FMUL R7, R32.reuse, R7 ;  /* 0x0000000720077220 */ /* 0x040fe20000400000 */
[C---:B------:R-:W-:Y:S01]  /*6850*/  FFMA R0, R35.reuse, R20, R0 ;  /* 0x0000001423007223 */ /* 0x040fe20000000000 */
[----:B------:R-:W-:Y:S02]  /*6860*/  HADD2.F32 R20, -RZ, R41.H0_H0 ;  /* 0x20000029ff147230 */ /* 0x000fe40000004100 */
[C---:B------:R-:W-:Y:S01]  /*6870*/  FFMA R2, R35.reuse, R21, R2 ;  /* 0x0000001523027223 */ /* 0x040fe20000000002 */
[--C-:B------:R-:W-:Y:S02]  /*6880*/  HADD2.F32 R21, -RZ, R42.reuse.H0_H0 ;  /* 0x2000002aff157230 */ /* 0x100fe40000004100 */
[C---:B------:R-:W-:Y:S01]  /*6890*/  FMUL R4, R32.reuse, R8 ;  /* 0x0000000820047220 */ /* 0x040fe20000400000 */
[C---:B------:R-:W-:Y:S01]  /*68a0*/  FMUL R5, R32.reuse, R9 ;  /* 0x0000000920057220 */ /* 0x040fe20000400000 */
[C---:B------:R-:W-:Y:S01]  /*68b0*/  FFMA R3, R35.reuse, R20, R3 ;  /* 0x0000001423037223 */ /* 0x040fe20000000003 */
[----:B------:R-:W-:Y:S02]  /*68c0*/  HADD2.F32 R20, -RZ, R42.H1_H1 ;  /* 0x3000002aff147230 */ /* 0x000fe40000004100 */
[C---:B------:R-:W-:Y:S01]  /*68d0*/  FFMA R7, R35.reuse, R36, R7 ;  /* 0x0000002423077223 */ /* 0x040fe20000000007 */
[C---:B------:R-:W-:Y:S01]  /*68e0*/  FMUL R6, R32.reuse, R10 ;  /* 0x0000000a20067220 */ /* 0x040fe20000400000 */
[----:B------:R-:W-:Y:S02]  /*68f0*/  HADD2.F32 R36, -RZ, R43.H1_H1 ;  /* 0x3000002bff247230 */ /* 0x000fe40000004100 */
[C---:B------:R-:W-:Y:S01]  /*6900*/  FMUL R11, R32.reuse, R11 ;  /* 0x0000000b200b7220 */ /* 0x040fe20000400000 */
[C---:B------:R-:W-:Y:S01]  /*6910*/  FFMA R4, R35.reuse, R21, R4 ;  /* 0x0000001523047223 */ /* 0x040fe20000000004 */
[C---:B------:R-:W-:Y:S01]  /*6920*/  FFMA R5, R35.reuse, R20, R5 ;  /* 0x0000001423057223 */ /* 0x040fe20000000005 */
[C---:B------:R-:W-:Y:S01]  /*6930*/  FFMA R6, R35.reuse, R37, R6 ;  /* 0x0000002523067223 */ /* 0x040fe20000000006 */
[--C-:B------:R-:W-:Y:S02]  /*6940*/  HADD2.F32 R20, -RZ, R48.reuse.H0_H0 ;  /* 0x20000030ff147230 */ /* 0x100fe40000004100 */
[C---:B------:R-:W-:Y:S01]  /*6950*/  FFMA R11, R35.reuse, R36, R11 ;  /* 0x00000024230b7223 */ /* 0x040fe2000000000b */
[C---:B------:R-:W-:Y:S01]  /*6960*/  FMUL R8, R32.reuse, R12 ;  /* 0x0000000c20087220 */ /* 0x040fe20000400000 */
[----:B------:R-:W-:Y:S02]  /*6970*/  HADD2.F32 R36, -RZ, R48.H1_H1 ;  /* 0x30000030ff247230 */ /* 0x000fe40000004100 */
[C---:B------:R-:W-:Y:S01]  /*6980*/  FMUL R9, R32.reuse, R13 ;  /* 0x0000000d20097220 */ /* 0x040fe20000400000 */
[--C-:B------:R-:W-:Y:S02]  /*6990*/  HADD2.F32 R21, -RZ, R49.reuse.H0_H0 ;  /* 0x20000031ff157230 */ /* 0x100fe40000004100 */
[C---:B------:R-:W-:Y:S01]  /*69a0*/  FMUL R10, R32.reuse, R14 ;  /* 0x0000000e200a7220 */ /* 0x040fe20000400000 */
[C---:B------:R-:W-:Y:S01]  /*69b0*/  FFMA R8, R35.reuse, R20, R8 ;  /* 0x0000001423087223 */ /* 0x040fe20000000008 */
[----:B------:R-:W-:Y:S02]  /*69c0*/  HADD2.F32 R20, -RZ, R49.H1_H1 ;  /* 0x30000031ff147230 */ /* 0x000fe40000004100 */
[C---:B------:R-:W-:Y:S01]  /*69d0*/  FFMA R9, R35.reuse, R36, R9 ;  /* 0x0000002423097223 */ /* 0x040fe20000000009 */
[C---:B------:R-:W-:Y:S01]  /*69e0*/  FMUL R15, R32.reuse, R15 ;  /* 0x0000000f200f7220 */ /* 0x040fe20000400000 */
[C---:B------:R-:W-:Y:S01]  /*69f0*/  FFMA R10, R35.reuse, R21, R10 ;  /* 0x00000015230a7223 */ /* 0x040fe2000000000a */
[--C-:B------:R-:W-:Y:S02]  /*6a00*/  HADD2.F32 R21, -RZ, R50.reuse.H0_H0 ;  /* 0x20000032ff157230 */ /* 0x100fe40000004100 */
[C---:B------:R-:W-:Y:S01]  /*6a10*/  FMUL R12, R32.reuse, R16 ;  /* 0x00000010200c7220 */ /* 0x040fe20000400000 */
[----:B------:R-:W-:Y:S02]  /*6a20*/  HADD2.F32 R36, -RZ, R50.H1_H1 ;  /* 0x30000032ff247230 */ /* 0x000fe40000004100 */
[C---:B------:R-:W-:Y:S01]  /*6a30*/  FFMA R15, R35.reuse, R20, R15 ;  /* 0x00000014230f7223 */ /* 0x040fe2000000000f */
[C---:B------:R-:W-:Y:S01]  /*6a40*/  FMUL R13, R32.reuse, R17 ;  /* 0x00000011200d7220 */ /* 0x040fe20000400000 */
[--C-:B------:R-:W-:Y:S02]  /*6a50*/  HADD2.F32 R37, -RZ, R51.reuse.H0_H0 ;  /* 0x20000033ff257230 */ /* 0x100fe40000004100 */
[C---:B------:R-:W-:Y:S01]  /*6a60*/  FMUL R14, R32.reuse, R18 ;  /* 0x00000012200e7220 */ /* 0x040fe20000400000 */
[----:B------:R-:W-:Y:S02]  /*6a70*/  HADD2.F32 R20, -RZ, R51.H1_H1 ;  /* 0x30000033ff147230 */ /* 0x000fe40000004100 */
[----:B------:R-:W-:Y:S01]  /*6a80*/  FMUL R19, R32, R19 ;  /* 0x0000001320137220 */ /* 0x000fe20000400000 */
[----:B------:R-:W-:Y:S01]  /*6a90*/  F2FP.F16.F32.PACK_AB R44, R2, R0 ;  /* 0x00000000022c723e */ /* 0x000fe200000000ff */
[----:B------:R-:W-:Y:S01]  /*6aa0*/  FFMA R12, R35, R21, R12 ;  /* 0x00000015230c7223 */ /* 0x000fe2000000000c */
[----:B------:R-:W-:Y:S01]  /*6ab0*/  F2FP.F16.F32.PACK_AB R45, R7, R3 ;  /* 0x00000003072d723e */ /* 0x000fe200000000ff */
[----:B------:R-:W-:Y:S01]  /*6ac0*/  FFMA R13, R35, R36, R13 ;  /* 0x00000024230d7223 */ /* 0x000fe2000000000d */
[----:B------:R-:W-:Y:S01]  /*6ad0*/  F2FP.F16.F32.PACK_AB R46, R5, R4 ;  /* 0x00000004052e723e */ /* 0x000fe200000000ff */
[----:B------:R-:W-:Y:S01]  /*6ae0*/  FFMA R14, R35, R37, R14 ;  /* 0x00000025230e7223 */ /* 0x000fe2000000000e */
[----:B------:R-:W-:Y:S01]  /*6af0*/  F2FP.F16.F32.PACK_AB R47, R11, R6 ;  /* 0x000000060b2f723e */ /* 0x000fe200000000ff */
[----:B------:R-:W-:Y:S01]  /*6b00*/  FFMA R19, R35, R20, R19 ;  /* 0x0000001423137223 */ /* 0x000fe20000000013 */
[----:B------:R-:W-:Y:S02]  /*6b10*/  F2FP.F16.F32.PACK_AB R84, R9, R8 ;  /* 0x000000080954723e */ /* 0x000fe400000000ff */
[----:B------:R-:W-:Y:S01]  /*6b20*/  F2FP.F16.F32.PACK_AB R85, R15, R10 ;  /* 0x0000000a0f55723e */ /* 0x000fe200000000ff */
[----:B------:R1:W-:Y:S01]  /*6b30*/  STS.128 [R77+UR48+0x200], R44 ;  /* 0x0002002c4d007988 */ /* 0x0003e20008000c30 */
[----:B------:R-:W-:Y:S02]  /*6b40*/  F2FP.F16.F32.PACK_AB R86, R13, R12 ;  /* 0x0000000c0d56723e */ /* 0x000fe400000000ff */
[----:B------:R-:W-:Y:S05]  /*6b50*/  F2FP.F16.F32.PACK_AB R87, R19, R14 ;  /* 0x0000000e1357723e */ /* 0x000fea00000000ff */
[----:B------:R1:W-:Y:S01]  /*6b60*/  STS.128 [R79+0x200], R84 ;  /* 0x000200544f007388 */ /* 0x0003e20000000c00 */
[----:B------:R-:W-:Y:S01]  /*6b70*/  @!PT LDS RZ, [RZ] ;  /* 0x00000000fffff984 */ /* 0x000fe20000000800 */
[----:B------:R-:W-:Y:S01]  /*6b80*/  @!PT LDS RZ, [RZ] ;  /* 0x00000000fffff984 */ /* 0x000fe20000000800 */
[----:B------:R-:W-:Y:S01]  /*6b90*/  @!PT LDS RZ, [RZ] ;  /* 0x00000000fffff984 */ /* 0x000fe20000000800 */
[----:B------:R-:W-:Y:S01]  /*6ba0*/  @!PT LDS RZ, [RZ] ;  /* 0x00000000fffff984 */ /* 0x000fe20000000800 */
[----:B------:R2:W-:Y:S07]  /*6bb0*/  MEMBAR.ALL.CTA ;  /* 0x0000000000007992 */ /* 0x0005ee0000008000 */
[----:B--2---:R-:W2:Y:S02]  /*6bc0*/  FENCE.VIEW.ASYNC.S ;  /* 0x00000000000073c6 */ /* 0x004ea40000000000 */
[----:B--2---:R-:W-:Y:S06]  /*6bd0*/  BAR.SYNC.DEFER_BLOCKING 0x1, 0x80 ;  /* 0x0042000000007b1d */ /* 0x004fec0000010000 */
[----:B------:R-:W-:Y:S05]  /*6be0*/  @P0 BRA `(.L_x_119) ;  /* 0x0000000000380947 */ /* 0x000fea0003800000 */
[----:B------:R-:W-:Y:S02]  /*6bf0*/  UIADD3 UR4, UPT, UPT, UR48, 0x200, URZ ;  /* 0x0000020030047890 */ /* 0x000fe4000fffe0ff */
[----:B------:R-:W-:Y:S01]  /*6c00*/  UIADD3 UR8, UP0, UPT, UR52, 0x680, URZ ;  /* 0x0000068034087890 */ /* 0x000fe2000ff1e0ff */
[----:B------:R-:W-:Y:S01]  /*6c10*/  UMOV UR43, UR36 ;  /* 0x00000024002b7c82 */ /* 0x000fe20008000000 */
[----:B------:R-:W-:Y:S02]  /*6c20*/  UIADD3 UR5, UPT, UPT, UR41, 0x40, URZ ;  /* 0x0000004029057890 */ /* 0x000fe4000fffe0ff */
[----:B------:R-:W-:Y:S01]  /*6c30*/  MOV R67, UR4 ;  /* 0x0000000400437c02 */ /* 0x000fe20008000f00 */
[----:B------:R-:W-:Y:S02]  /*6c40*/  UIADD3.X UR9, UPT, UPT, URZ, UR53, URZ, UP0, !UPT ;  /* 0x00000035ff097290 */ /* 0x000fe400087fe4ff */
[----:B------:R-:W-:Y:S01]  /*6c50*/  UIADD3 UR4, UPT, UPT, UR48, 0xa00, URZ ;  /* 0x00000a0030047890 */ /* 0x000fe2000fffe0ff */
[----:B------:R-:W-:Y:S01]  /*6c60*/  R2UR UR40, R67 ;  /* 0x00000000432872ca */ /* 0x000fe200000e0000 */
[----:B------:R-:W-:Y:S01]  /*6c70*/  UMOV UR6, UR42 ;  /* 0x0000002a00067c82 */ /* 0x000fe20008000000 */
[----:B------:R-:W-:Y:S11]  /*6c80*/  UMOV UR7, UR36 ;  /* 0x0000002400077c82 */ /* 0x000ff60008000000 */
[----:B------:R2:W-:Y:S01]  /*6c90*/  UTMASTG.3D [UR40], [UR8] ;  /* 0x00000028080073b5 */ /* 0x0005e20008010000 */
[----:B------:R2:W-:Y:S01]  /*6ca0*/  UTMASTG.3D [UR4], [UR8] ;  /* 0x00000004080073b5 */ /* 0x0005e20008010000 */
[----:B------:R0:W-:Y:S01]  /*6cb0*/  UTMACMDFLUSH ;  /* 0x00000000000079b7 */ /* 0x0001e20000000000 */
[----:B--2---:R-:W-:Y:S04]  /*6cc0*/  DEPBAR.LE SB0, 0x1 ;  /* 0x000080400000791a */ /* 0x004fe80000000000 */
.L_x_119:
[----:B------:R-:W-:Y:S05]  /*6cd0*/  BSYNC.RECONVERGENT B0 ;  /* 0x0000000000007941 */ /* 0x000fea0003800200 */
.L_x_118:
[----:B------:R-:W-:Y:S01]  /*6ce0*/  BAR.SYNC.DEFER_BLOCKING 0x1, 0x80 ;  /* 0x0042000000007b1d */ /* 0x000fe20000010000 */
[----:B------:R-:W-:Y:S01]  /*6cf0*/  ISETP.NE.AND P1, PT, R78, RZ, PT ;  /* 0x000000ff4e00720c */ /* 0x000fe20003f25270 */
[----:B------:R-:W-:Y:S01]  /*6d00*/  UISETP.NE.AND UP0, UPT, UR49, URZ, UPT ;  /* 0x000000ff3100728c */ /* 0x000fe2000bf05270 */
[----:B------:R-:W-:Y:S11]  /*6d10*/  LEA R3, R38, UR48, 0x3 ;  /* 0x0000003026037c11 */ /* 0x000ff6000f8e18ff */
[----:B------:R-:W-:Y:S01]  /*6d20*/  @P1 SHF.L.U32 R2, R71, 0x1f, RZ ;  /* 0x0000001f47021819 */ /* 0x000fe200000006ff */
[----:B------:R-:W-:Y:S06]  /*6d30*/  BRA.U !UP0, `(.L_x_120) ;  /* 0x0000000108247547 */ /* 0x000fec000b800000 */
[----:B------:R-:W-:Y:S01]  /*6d40*/  IMAD.U32 R5, RZ, RZ, UR51 ;  /* 0x00000033ff057e24 */ /* 0x000fe2000f8e00ff */
[----:B------:R-:W-:Y:S01]  /*6d50*/  MOV R0, UR37 ;  /* 0x0000002500007c02 */ /* 0x000fe20008000f00 */
[----:B------:R-:W-:Y:S03]  /*6d60*/  UIADD3 UR51, UPT, UPT, UR51, 0x1, URZ ;  /* 0x0000000133337890 */ /* 0x000fe6000fffe0ff */
[----:B------:R-:W-:Y:S01]  /*6d70*/  @P1 LEA R5, R5, UR48, 0x3 ;  /* 0x0000003005051c11 */ /* 0x000fe2000f8e18ff */
[----:B------:R-:W-:Y:S04]  /*6d80*/  UISETP.NE.AND UP0, UPT, UR51, 0x4, UPT ;  /* 0x000000043300788c */ /* 0x000fe8000bf05270 */
[----:B------:R-:W-:Y:S01]  /*6d90*/  @P1 VIADD R5, R5, 0x80 ;  /* 0x0000008005051836 */ /* 0x000fe20000000000 */
[----:B------:R-:W-:Y:S04]  /*6da0*/  USEL UR51, UR51, URZ, UP0 ;  /* 0x000000ff33337287 */ /* 0x000fe80008000000 */
[----:B------:R-:W-:Y:S04]  /*6db0*/  @P1 PRMT R0, R0, 0x654, R5 ;  /* 0x0000065400001816 */ /* 0x000fe80000000005 */
[----:B------:R2:W-:Y:S04]  /*6dc0*/  @P1 SYNCS.ARRIVE.TRANS64.RED.A1T0 RZ, [R0+URZ], RZ ;  /* 0x000000ff00ff19a7 */ /* 0x0005e800081004ff */
.L_x_120:
[----:B------:R-:W3:Y:S01]  /*6dd0*/  @P1 SYNCS.PHASECHK.TRANS64.TRYWAIT P0, [R3+URZ+0x60], R2 ;  /* 0x00006002030015a7 */ /* 0x000ee200080011ff */
[----:B------:R-:W-:Y:S01]  /*6de0*/  BSSY B1, `(.L_x_121) ;  /* 0x0000012000017945 */ /* 0x000fe20003800000 */
[----:B---3--:R-:W-:Y:S03]  /*6df0*/  @P1 SEL R39, RZ, 0x1, !P0 ;  /* 0x00000001ff271807 */ /* 0x008fe60004000000 */
[----:B------:R-:W-:Y:S05]  /*6e00*/  @!P1 BRA `(.L_x_122) ;  /* 0x00000000003c9947 */ /* 0x000fea0003800000 */
[----:B------:R-:W-:Y:S01]  /*6e10*/  ISETP.NE.AND P1, PT, R80, RZ, PT ;  /* 0x000000ff5000720c */ /* 0x000fe20003f25270 */
[----:B------:R-:W-:Y:S01]  /*6e20*/  BSSY B0, `(.L_x_123) ;  /* 0x0000009000007945 */ /* 0x000fe20003800000 */
[----:B------:R-:W-:Y:S11]  /*6e30*/  ISETP.NE.AND P0, PT, R39, RZ, PT ;  /* 0x000000ff2700720c */ /* 0x000ff60003f05270 */
[----:B------:R-:W-:Y:S05]  /*6e40*/  @P1 IMAD R4, R38, 0x1000, R77 ;  /* 0x0000100026041824 */ /* 0x000fea00078e024d */
[----:B------:R-:W-:Y:S05]  /*6e50*/  @P1 IADD3 R2, PT, PT, R4, UR48, RZ ;  /* 0x0000003004021c10 */ /* 0x000fea000fffe0ff */
[----:B------:R-:W-:Y:S01]  /*6e60*/  @P1 IMAD.IADD R2, R81, 0x1, R2 ;  /* 0x0000000151021824 */ /* 0x000fe200078e0202 */
[----:B------:R-:W-:Y:S06]  /*6e70*/  @P0 BRA `(.L_x_124) ;  /* 0x00000000000c0947 */ /* 0x000fec0003800000 */
[----:B--2---:R-:W-:Y:S04]  /*6e80*/  SHF.L.U32 R0, R71, 0x1f, RZ ;  /* 0x0000001f47007819 */ /* 0x004fe800000006ff */
[----:B------:R-:W2:Y:S02]  /*6e90*/  SYNCS.PHASECHK.TRANS64.TRYWAIT P0, [R3+URZ+0x60], R0 ;  /* 0x00006000030075a7 */ /* 0x000ea400080011ff */
[----:B--2---:R-:W-:Y:S05]  /*6ea0*/  @!P0 BRA `(.L_x_125) ;  /* 0x00000028003c8947 */ /* 0x004fea0003800000 */
.L_x_124:
[----:B------:R-:W-:Y:S05]  /*6eb0*/  BSYNC B0 ;  /* 0x0000000000007941 */ /* 0x000fea0003800000 */
.L_x_123:
[----:B------:R-:W-:Y:S02]  /*6ec0*/  ISETP.NE.AND P0, PT, R80, RZ, PT ;  /* 0x000000ff5000720c */ /* 0x000fe40003f05270 */
[----:B------:R-:W-:Y:S11]  /*6ed0*/  IADD3 R38, PT, PT, R38, 0x1, RZ ;  /* 0x0000000126267810 */ /* 0x000ff60007ffe0ff */
[----:B------:R3:W4:Y:S04]  /*6ee0*/  @P0 LDS.128 R40, [R4+UR48+0x200] ;  /* 0x0002003004280984 */ /* 0x0007280008000c00 */
[----:B------:R3:W1:Y:S02]  /*6ef0*/  @P0 LDS.128 R48, [R2+0x200] ;  /* 0x0002000002300984 */ /* 0x0006640000000c00 */
.L_x_122:
[----:B------:R-:W-:Y:S05]  /*6f00*/  BSYNC B1 ;  /* 0x0000000000017941 */ /* 0x000fea0003800000 */
.L_x_121:
[----:B--2---:R-:W-:Y:S05]  /*6f10*/  VIADD R3, R34, 0x10 ;  /* 0x0000001022037836 */ /* 0x004fea0000000000 */
[----:B------:R-:W-:Y:S04]  /*6f20*/  SHF.R.U32.HI R3, RZ, 0x15, R3 ;  /* 0x00000015ff037819 */ /* 0x000fe80000011603 */
[----:B------:R-:W-:Y:S11]  /*6f30*/  LOP3.LUT P0, RZ, R3, 0x3, R66, 0x48, !PT ;  /* 0x0000000303ff7812 */ /* 0x000ff60007804842 */
[----:B------:R-:W-:Y:S02]  /*6f40*/  @!UPT UIADD3 URZ, UPT, UPT, URZ, URZ, URZ ;  /* 0x000000fffffff290 */ /* 0x000fe4000fffe0ff */
[----:B------:R-:W-:Y:S05]  /*6f50*/  @!P0 BRA `(.L_x_126) ;  /* 0x0000000000408947 */ /* 0x000fea0003800000 */
[----:B------:R-:W2:Y:S01]  /*6f60*/  LDCU.64 UR8, c[0x4][0x70] ;  /* 0x01000e00ff0877ac */ /* 0x000ea20008000a00 */
[----:B------:R-:W-:Y:S01]  /*6f70*/  MOV R3, 0x0 ;  /* 0x0000000000037802 */ /* 0x000fe20000000f00 */
[----:B------:R-:W-:Y:S02]  /*6f80*/  HFMA2 R12, -RZ, RZ, 0, 5.9604644775390625e-08 ;  /* 0x00000001ff0c7431 */ /* 0x000fe400000001ff */
[----:B------:R-:W-:Y:S02]  /*6f90*/  IMAD.MOV.U32 R8, RZ, RZ, 0x192 ;  /* 0x00000192ff087424 */ /* 0x000fe400078e00ff */
[----:B------:R-:W-:Y:S01]  /*6fa0*/  IMAD.MOV.U32 R13, RZ, RZ, RZ ;  /* 0x000000ffff0d7224 */ /* 0x000fe200078e00ff */
[----:B------:R-:W5:Y:S01]  /*6fb0*/  LDCU.64 UR6, c[0x4][0x78] ;  /* 0x01000f00ff0677ac */ /* 0x000f620008000a00 */
[----:B---3--:R-:W3:Y:S01]  /*6fc0*/  LDC.64 R2, c[0x4][R3] ;  /* 0x0100000003027b82 */ /* 0x008ee20000000a00 */
[----:B------:R-:W4:Y:S01]  /*6fd0*/  LDCU.64 UR4, c[0x4][0x10] ;  /* 0x01000200ff0477ac */ /* 0x000f220008000a00 */
[----:B--2---:R-:W-:Y:S01]  /*6fe0*/  MOV R5, UR9 ;  /* 0x0000000900057c02 */ /* 0x004fe20008000f00 */
[----:B------:R-:W-:Y:S01]  /*6ff0*/  IMAD.U32 R4, RZ, RZ, UR8 ;  /* 0x00000008ff047e24 */ /* 0x000fe2000f8e00ff */
[----:B-----5:R-:W-:Y:S01]  /*7000*/  MOV R7, UR7 ;  /* 0x0000000700077c02 */ /* 0x020fe20008000f00 */
[----:B------:R-:W-:Y:S01]  /*7010*/  IMAD.U32 R6, RZ, RZ, UR6 ;  /* 0x00000006ff067e24 */ /* 0x000fe2000f8e00ff */
[----:B----4-:R-:W-:Y:S01]  /*7020*/  MOV R11, UR5 ;  /* 0x00000005000b7c02 */ /* 0x010fe20008000f00 */
[----:B------:R-:W-:Y:S02]  /*7030*/  IMAD.U32 R10, RZ, RZ, UR4 ;  /* 0x00000004ff0a7e24 */ /* 0x000fe4000f8e00ff */
[----:B------:R-:W-:Y:S07]  /*7040*/  LEPC R20, `(.L_x_126) ;  /* 0x000000001014794e */ /* 0x000fee0000000000 */
[----:B-1-3--:R-:W-:Y:S05]  /*7050*/  CALL.ABS.NOINC R2 ;  /* 0x0000000002007343 */ /* 0x00afea0003c00000 */
.L_x_126:
[----:B------:R-:W-:Y:S01]  /*7060*/  ISETP.NE.AND P6, PT, R78, RZ, PT ;  /* 0x000000ff4e00720c */ /* 0x000fe20003fc5270 */
[----:B------:R-:W-:Y:S05]  /*7070*/  WARPSYNC.ALL ;  /* 0x0000000000007948 */ /* 0x000fea0003800000 */
[----:B------:R-:W-:Y:S01]  /*7080*/  R2UR UR4, R34 ;  /* 0x00000000220472ca */ /* 0x000fe200000e0000 */
[--C-:B----4-:R-:W-:Y:S01]  /*7090*/  HADD2.F32 R20, -RZ, R40.reuse.H0_H0 ;  /* 0x20000028ff147230 */ /* 0x110fe20000004100 */
[----:B------:R-:W-:Y:S01]  /*70a0*/  ISETP.NE.AND P0, PT, R72, RZ, PT ;  /* 0x000000ff4800720c */ /* 0x000fe20003f05270 */
[----:B------:R-:W-:Y:S01]  /*70b0*/  HADD2.F32 R21, -RZ, R40.H1_H1 ;  /* 0x30000028ff157230 */ /* 0x000fe20000004100 */
[----:B------:R-:W-:Y:S01]  /*70c0*/  MOV R82, UR51 ;  /* 0x0000003300527c02 */ /* 0x000fe20008000f00 */
[--C-:B------:R-:W-:Y:S01]  /*70d0*/  HADD2.F32 R36, -RZ, R41.reuse.H1_H1 ;  /* 0x30000029ff247230 */ /* 0x100fe20000004100 */
[----:B------:R-:W-:Y:S01]  /*70e0*/  MOV R83, UR37 ;  /* 0x0000002500537c02 */ /* 0x000fe20008000f00 */
[----:B-1----:R-:W-:Y:S01]  /*70f0*/  HADD2.F32 R37, -RZ, R48.H0_H0 ;  /* 0x20000030ff257230 */ /* 0x002fe20000004100 */
[----:B------:R-:W-:Y:S01]  /*7100*/  @P6 LEA R82, R82, UR48, 0x3 ;  /* 0x0000003052526c11 */ /* 0x000fe2000f8e18ff */
[----:B------:R-:W-:Y:S01]  /*7110*/  BSSY.RECONVERGENT B0, `(.L_x_127) ;  /* 0x0000052000007945 */ /* 0x000fe20003800200 */
[----:B------:R-:W-:Y:S02]  /*7120*/  @P6 SHF.L.U32 R88, R71, 0x1f, RZ ;  /* 0x0000001f47586819 */ /* 0x000fe400000006ff */
[----:B------:R-:W-:Y:S01]  /*7130*/  @P6 IADD3 R82, PT, PT, R82, 0x80, RZ ;  /* 0x0000008052526810 */ /* 0x000fe20007ffe0ff */
[----:B---3--:R-:W1:Y:S03]  /*7140*/  LDTM.x16 R4, tmem[UR4+0x10] ;  /* 0x00001004000479ee */ /* 0x008e660008240000 */
[----:B------:R-:W-:Y:S02]  /*7150*/  @P6 PRMT R82, R83, 0x654, R82 ;  /* 0x0000065453526816 */ /* 0x000fe40000000052 */
[----:B------:R-:W-:Y:S01]  /*7160*/  LEA R83, R38, UR48, 0x3 ;  /* 0x0000003026537c11 */ /* 0x000fe2000f8e18ff */
[C---:B-1----:R-:W-:Y:S01]  /*7170*/  FMUL R0, R32.reuse, R4 ;  /* 0x0000000420007220 */ /* 0x042fe20000400000 */
[C---:B------:R-:W-:Y:S01]  /*7180*/  FMUL R2, R32.reuse, R5 ;  /* 0x0000000520027220 */ /* 0x040fe20000400000 */
[C---:B------:R-:W-:Y:S01]  /*7190*/  FMUL R3, R32.reuse, R6 ;  /* 0x0000000620037220 */ /* 0x040fe20000400000 */
[C---:B------:R-:W-:Y:S01]  /*71a0*/  FMUL R7, R32.reuse, R7 ;  /* 0x0000000720077220 */ /* 0x040fe20000400000 */
[C---:B------:R-:W-:Y:S01]  /*71b0*/  FFMA R0, R35.reuse, R20, R0 ;  /* 0x0000001423007223 */ /* 0x040fe20000000000 */
[----:B------:R-:W-:Y:S02]  /*71c0*/  HADD2.F32 R20, -RZ, R41.H0_H0 ;  /* 0x20000029ff147230 */ /* 0x000fe40000004100 */
[C---:B------:R-:W-:Y:S01]  /*71d0*/  FFMA R2, R35.reuse, R21, R2 ;  /* 0x0000001523027223 */ /* 0x040fe20000000002 */
[C---:B------:R-:W-:Y:S01]  /*71e0*/  FMUL R4, R32.reuse, R8 ;  /* 0x0000000820047220 */ /* 0x040fe20000400000 */
[C---:B------:R-:W-:Y:S01]  /*71f0*/  FMUL R5, R32.reuse, R9 ;  /* 0x0000000920057220 */ /* 0x040fe20000400000 */
[--C-:B------:R-:W-:Y:S02]  /*7200*/  HADD2.F32 R21, -RZ, R43.reuse.H0_H0 ;  /* 0x2000002bff157230 */ /* 0x100fe40000004100 */
[C---:B------:R-:W-:Y:S01]  /*7210*/  FFMA R3, R35.reuse, R20, R3 ;  /* 0x0000001423037223 */ /* 0x040fe20000000003 */
[--C-:B------:R-:W-:Y:S02]  /*7220*/  HADD2.F32 R20, -RZ, R42.reuse.H0_H0 ;  /* 0x2000002aff147230 */ /* 0x100fe40000004100 */
[C---:B------:R-:W-:Y:S01]  /*7230*/  FFMA R7, R35.reuse, R36, R7 ;  /* 0x0000002423077223 */ /* 0x040fe20000000007 */
[C---:B------:R-:W-:Y:S01]  /*7240*/  FMUL R6, R32.reuse, R10 ;  /* 0x0000000a20067220 */ /* 0x040fe20000400000 */
[----:B------:R-:W-:Y:S02]  /*7250*/  HADD2.F32 R36, -RZ, R43.H1_H1 ;  /* 0x3000002bff247230 */ /* 0x000fe40000004100 */
[C---:B------:R-:W-:Y:S01]  /*7260*/  FMUL R11, R32.reuse, R11 ;  /* 0x0000000b200b7220 */ /* 0x040fe20000400000 */
[C---:B------:R-:W-:Y:S01]  /*7270*/  FFMA R4, R35.reuse, R20, R4 ;  /* 0x0000001423047223 */ /* 0x040fe20000000004 */
[----:B------:R-:W-:Y:S02]  /*7280*/  HADD2.F32 R20, -RZ, R42.H1_H1 ;  /* 0x3000002aff147230 */ /* 0x000fe40000004100 */
[C---:B------:R-:W-:Y:S01]  /*7290*/  FMUL R8, R32.reuse, R12 ;  /* 0x0000000c20087220 */ /* 0x040fe20000400000 */
[C---:B------:R-:W-:Y:S01]  /*72a0*/  FMUL R9, R32.reuse, R13 ;  /* 0x0000000d20097220 */ /* 0x040fe20000400000 */
[C---:B------:R-:W-:Y:S01]  /*72b0*/  FMUL R10, R32.reuse, R14 ;  /* 0x0000000e200a7220 */ /* 0x040fe20000400000 */
[C---:B------:R-:W-:Y:S01]  /*72c0*/  FMUL R15, R32.reuse, R15 ;  /* 0x0000000f200f7220 */ /* 0x040fe20000400000 */
[C---:B------:R-:W-:Y:S01]  /*72d0*/  FFMA R5, R35.reuse, R20, R5 ;  /* 0x0000001423057223 */ /* 0x040fe20000000005 */
[----:B------:R-:W-:Y:S02]  /*72e0*/  HADD2.F32 R20, -RZ, R48.H1_H1 ;  /* 0x30000030ff147230 */ /* 0x000fe40000004100 */
[C---:B------:R-:W-:Y:S01]  /*72f0*/  FFMA R6, R35.reuse, R21, R6 ;  /* 0x0000001523067223 */ /* 0x040fe20000000006 */
[C---:B------:R-:W-:Y:S01]  /*7300*/  FFMA R11, R35.reuse, R36, R11 ;  /* 0x00000024230b7223 */ /* 0x040fe2000000000b */
[C---:B------:R-:W-:Y:S01]  /*7310*/  FFMA R8, R35.reuse, R37, R8 ;  /* 0x0000002523087223 */ /* 0x040fe20000000008 */
[--C-:B------:R-:W-:Y:S02]  /*7320*/  HADD2.F32 R21, -RZ, R49.reuse.H0_H0 ;  /* 0x20000031ff157230 */ /* 0x100fe40000004100 */
[C---:B------:R-:W-:Y:S01]  /*7330*/  FFMA R9, R35.reuse, R20, R9 ;  /* 0x0000001423097223 */ /* 0x040fe20000000009 */
[----:B------:R-:W-:Y:S02]  /*7340*/  HADD2.F32 R20, -RZ, R49.H1_H1 ;  /* 0x30000031ff147230 */ /* 0x000fe40000004100 */
[C---:B------:R-:W-:Y:S01]  /*7350*/  FMUL R12, R32.reuse, R16 ;  /* 0x00000010200c7220 */ /* 0x040fe20000400000 */
[C---:B------:R-:W-:Y:S01]  /*7360*/  FMUL R13, R32.reuse, R17 ;  /* 0x00000011200d7220 */ /* 0x040fe20000400000 */
[C---:B------:R-:W-:Y:S01]  /*7370*/  FFMA R10, R35.reuse, R21, R10 ;  /* 0x00000015230a7223 */ /* 0x040fe2000000000a */
[--C-:B------:R-:W-:Y:S02]  /*7380*/  HADD2.F32 R21, -RZ, R50.reuse.H0_H0 ;  /* 0x20000032ff157230 */ /* 0x100fe40000004100 */
[C---:B------:R-:W-:Y:S01]  /*7390*/  FFMA R15, R35.reuse, R20, R15 ;  /* 0x00000014230f7223 */ /* 0x040fe2000000000f */
[----:B------:R-:W-:Y:S02]  /*73a0*/  HADD2.F32 R20, -RZ, R50.H1_H1 ;  /* 0x30000032ff147230 */ /* 0x000fe40000004100 */
[C---:B------:R-:W-:Y:S01]  /*73b0*/  FMUL R14, R32.reuse, R18 ;  /* 0x00000012200e7220 */ /* 0x040fe20000400000 */
[--C-:B------:R-:W-:Y:S02]  /*73c0*/  HADD2.F32 R37, -RZ, R51.reuse.H0_H0 ;  /* 0x20000033ff257230 */ /* 0x100fe40000004100 */
[----:B------:R-:W-:Y:S01]  /*73d0*/  FMUL R19, R32, R19 ;  /* 0x0000001320137220 */ /* 0x000fe20000400000 */
[----:B------:R-:W-:Y:S01]  /*73e0*/  HADD2.F32 R36, -RZ, R51.H1_H1 ;  /* 0x30000033ff247230 */ /* 0x000fe20000004100 */
        /* <DEDUP_REMOVED lines=22> */
[----:B------:R-:W-:Y:S02]  /*7550*/  UIADD3 UR12, UP0, UPT, UR52, 0x680, URZ ;  /* 0x00000680340c7890 */ /* 0x000fe4000ff1e0ff */
[----:B------:R-:W-:Y:S02]  /*7560*/  UIADD3 UR9, UPT, UPT, UR41, 0x10, URZ ;  /* 0x0000001029097890 */ /* 0x000fe4000fffe0ff */
[----:B------:R-:W-:Y:S02]  /*7570*/  UIADD3 UR8, UPT, UPT, UR48, 0x1200, URZ ;  /* 0x0000120030087890 */ /* 0x000fe4000fffe0ff */
[----:B------:R-:W-:Y:S01]  /*7580*/  UIADD3.X UR13, UPT, UPT, URZ, UR53, URZ, UP0, !UPT ;  /* 0x00000035ff0d7290 */ /* 0x000fe200087fe4ff */
[----:B------:R-:W-:Y:S01]  /*7590*/  UMOV UR10, UR42 ;  /* 0x0000002a000a7c82 */ /* 0x000fe20008000000 */
[----:B------:R-:W-:Y:S01]  /*75a0*/  UMOV UR11, UR36 ;  /* 0x00000024000b7c82 */ /* 0x000fe20008000000 */
[----:B------:R-:W-:Y:S02]  /*75b0*/  UIADD3 UR5, UPT, UPT, UR41, 0x50, URZ ;  /* 0x0000005029057890 */ /* 0x000fe4000fffe0ff */
[----:B------:R-:W-:Y:S01]  /*75c0*/  UIADD3 UR4, UPT, UPT, UR48, 0x1a00, URZ ;  /* 0x00001a0030047890 */ /* 0x000fe2000fffe0ff */
[----:B------:R-:W-:Y:S03]  /*75d0*/  UMOV UR6, UR42 ;  /* 0x0000002a00067c82 */ /* 0x000fe60008000000 */
[----:B------:R2:W-:Y:S01]  /*75e0*/  UTMASTG.3D [UR8], [UR12] ;  /* 0x000000080c0073b5 */ /* 0x0005e20008010000 */
[----:B------:R-:W-:Y:S04]  /*75f0*/  UMOV UR7, UR36 ;  /* 0x0000002400077c82 */ /* 0x000fe80008000000 */
[----:B------:R2:W-:Y:S01]  /*7600*/  UTMASTG.3D [UR4], [UR12] ;  /* 0x000000040c0073b5 */ /* 0x0005e20008010000 */
[----:B------:R0:W-:Y:S01]  /*7610*/  UTMACMDFLUSH ;  /* 0x00000000000079b7 */ /* 0x0001e20000000000 */
[----:B--2---:R-:W-:Y:S04]  /*7620*/  DEPBAR.LE SB0, 0x1 ;  /* 0x000080400000791a */ /* 0x004fe80000000000 */
.L_x_128:
[----:B------:R-:W-:Y:S05]  /*7630*/  BSYNC.RECONVERGENT B0 ;  /* 0x0000000000007941 */ /* 0x000fea0003800200 */
.L_x_127:
[----:B------:R-:W-:Y:S01]  /*7640*/  BAR.SYNC.DEFER_BLOCKING 0x1, 0x80 ;  /* 0x0042000000007b1d */ /* 0x000fe20000010000 */
[----:B------:R-:W-:Y:S04]  /*7650*/  UIADD3 UR40, UPT, UPT, UR51, 0x1, URZ ;  /* 0x0000000133287890 */ /* 0x000fe8000fffe0ff */
[----:B------:R-:W-:Y:S04]  /*7660*/  UISETP.NE.AND UP0, UPT, UR40, 0x4, UPT ;  /* 0x000000042800788c */ /* 0x000fe8000bf05270 */
[----:B------:R-:W-:Y:S01]  /*7670*/  USEL UR40, UR40, URZ, UP0 ;  /* 0x000000ff28287287 */ /* 0x000fe20008000000 */
[----:B------:R2:W-:Y:S01]  /*7680*/  @P6 SYNCS.ARRIVE.TRANS64.RED.A1T0 RZ, [R82+URZ], RZ ;  /* 0x000000ff52ff69a7 */ /* 0x0005e200081004ff */
[----:B------:R-:W-:Y:S01]  /*7690*/  BSSY B1, `(.L_x_129) ;  /* 0x0000013000017945 */ /* 0x000fe20003800000 */
[----:B------:R-:W3:Y:S02]  /*76a0*/  @P6 SYNCS.PHASECHK.TRANS64.TRYWAIT P0, [R83+URZ+0x60], R88 ;  /* 0x00006058530065a7 */ /* 0x000ee400080011ff */
[----:B---3--:R-:W-:Y:S01]  /*76b0*/  @P6 SEL R39, RZ, 0x1, !P0 ;  /* 0x00000001ff276807 */ /* 0x008fe20004000000 */
[----:B--2---:R-:W-:Y:S06]  /*76c0*/  @!P6 BRA `(.L_x_130) ;  /* 0x00000000003ce947 */ /* 0x004fec0003800000 */
[----:B------:R-:W-:Y:S01]  /*76d0*/  ISETP.NE.AND P1, PT, R80, RZ, PT ;  /* 0x000000ff5000720c */ /* 0x000fe20003f25270 */
[----:B------:R-:W-:Y:S01]  /*76e0*/  BSSY B0, `(.L_x_131) ;  /* 0x0000009000007945 */ /* 0x000fe20003800000 */
[----:B------:R-:W-:Y:S11]  /*76f0*/  ISETP.NE.AND P0, PT, R39, RZ, PT ;  /* 0x000000ff2700720c */ /* 0x000ff60003f05270 */
[----:B------:R-:W-:Y:S05]  /*7700*/  @P1 IMAD R2, R38, 0x1000, R77 ;  /* 0x0000100026021824 */ /* 0x000fea00078e024d */
[----:B------:R-:W-:Y:S05]  /*7710*/  @P1 IADD3 R0, PT, PT, R2, UR48, RZ ;  /* 0x0000003002001c10 */ /* 0x000fea000fffe0ff */
[----:B------:R-:W-:Y:S01]  /*7720*/  @P1 IMAD.IADD R0, R81, 0x1, R0 ;  /* 0x0000000151001824 */ /* 0x000fe200078e0200 */
[----:B------:R-:W-:Y:S06]  /*7730*/  @P0 BRA `(.L_x_132) ;  /* 0x00000000000c0947 */ /* 0x000fec0003800000 */
[----:B------:R-:W-:Y:S04]  /*7740*/  SHF.L.U32 R4, R71, 0x1f, RZ ;  /* 0x0000001f47047819 */ /* 0x000fe800000006ff */
[----:B------:R-:W2:Y:S02]  /*7750*/  SYNCS.PHASECHK.TRANS64.TRYWAIT P0, [R83+URZ+0x60], R4 ;  /* 0x00006004530075a7 */ /* 0x000ea400080011ff */
[----:B--2---:R-:W-:Y:S05]  /*7760*/  @!P0 BRA `(.L_x_133) ;  /* 0x0000002000208947 */ /* 0x004fea0003800000 */
.L_x_132:
[----:B------:R-:W-:Y:S05]  /*7770*/  BSYNC B0 ;  /* 0x0000000000007941 */ /* 0x000fea0003800000 */
.L_x_131:
[----:B------:R-:W-:Y:S02]  /*7780*/  ISETP.NE.AND P0, PT, R80, RZ, PT ;  /* 0x000000ff5000720c */ /* 0x000fe40003f05270 */
[----:B------:R-:W-:Y:S11]  /*7790*/  IADD3 R38, PT, PT, R38, 0x1, RZ ;  /* 0x0000000126267810 */ /* 0x000ff60007ffe0ff */
[----:B------:R3:W4:Y:S04]  /*77a0*/  @P0 LDS.128 R40, [R2+UR48+0x200] ;  /* 0x0002003002280984 */ /* 0x0007280008000c00 */
[----:B------:R3:W1:Y:S02]  /*77b0*/  @P0 LDS.128 R48, [R0+0x200] ;  /* 0x0002000000300984 */ /* 0x0006640000000c00 */
.L_x_130:
[----:B------:R-:W-:Y:S05]  /*77c0*/  BSYNC B1 ;  /* 0x0000000000017941 */ /* 0x000fea0003800000 */
.L_x_129:
[----:B------:R-:W-:Y:S05]  /*77d0*/  VIADD R3, R34, 0x20 ;  /* 0x0000002022037836 */ /* 0x000fea0000000000 */
[----:B------:R-:W-:Y:S04]  /*77e0*/  SHF.R.U32.HI R3, RZ, 0x15, R3 ;  /* 0x00000015ff037819 */ /* 0x000fe80000011603 */
[----:B------:R-:W-:Y:S11]  /*77f0*/  LOP3.LUT P0, RZ, R3, 0x3, R66, 0x48, !PT ;  /* 0x0000000303ff7812 */ /* 0x000ff60007804842 */
[----:B------:R-:W-:Y:S02]  /*7800*/  @!UPT UIADD3 URZ, UPT, UPT, URZ, URZ, URZ ;  /* 0x000000fffffff290 */ /* 0x000fe4000fffe0ff */
[----:B------:R-:W-:Y:S05]  /*7810*/  @!P0 BRA `(.L_x_134) ;  /* 0x0000000000408947 */ /* 0x000fea0003800000 */
[----:B------:R-:W5:Y:S01]  /*7820*/  LDCU.64 UR8, c[0x4][0x70] ;  /* 0x01000e00ff0877ac */ /* 0x000f620008000a00 */
[----:B------:R-:W-:Y:S01]  /*7830*/  MOV R3, 0x0 ;  /* 0x0000000000037802 */ /* 0x000fe20000000f00 */
[----:B------:R-:W-:Y:S02]  /*7840*/  HFMA2 R12, -RZ, RZ, 0, 5.9604644775390625e-08 ;  /* 0x00000001ff0c7431 */ /* 0x000fe400000001ff */
[----:B------:R-:W-:Y:S02]  /*7850*/  IMAD.MOV.U32 R8, RZ, RZ, 0x192 ;  /* 0x00000192ff087424 */ /* 0x000fe400078e00ff */
[----:B------:R-:W-:Y:S01]  /*7860*/  IMAD.MOV.U32 R13, RZ, RZ, RZ ;  /* 0x000000ffff0d7224 */ /* 0x000fe200078e00ff */
[----:B------:R-:W4:Y:S01]  /*7870*/  LDCU.64 UR6, c[0x4][0x78] ;  /* 0x01000f00ff0677ac */ /* 0x000f220008000a00 */
[----:B---3--:R-:W3:Y:S01]  /*7880*/  LDC.64 R2, c[0x4][R3] ;  /* 0x0100000003027b82 */ /* 0x008ee20000000a00 */
[----:B------:R-:W1:Y:S01]  /*7890*/  LDCU.64 UR4, c[0x4][0x10] ;  /* 0x01000200ff0477ac */ /* 0x000e620008000a00 */
[----:B-----5:R-:W-:Y:S01]  /*78a0*/  MOV R5, UR9 ;  /* 0x0000000900057c02 */ /* 0x020fe20008000f00 */
[----:B--2---:R-:W-:Y:S01]  /*78b0*/  IMAD.U32 R4, RZ, RZ, UR8 ;  /* 0x00000008ff047e24 */ /* 0x004fe2000f8e00ff */
[----:B----4-:R-:W-:Y:S01]  /*78c0*/  MOV R7, UR7 ;  /* 0x0000000700077c02 */ /* 0x010fe20008000f00 */
[----:B------:R-:W-:Y:S01]  /*78d0*/  IMAD.U32 R6, RZ, RZ, UR6 ;  /* 0x00000006ff067e24 */ /* 0x000fe2000f8e00ff */
[----:B-1----:R-:W-:Y:S01]  /*78e0*/  MOV R11, UR5 ;  /* 0x00000005000b7c02 */ /* 0x002fe20008000f00 */
[----:B------:R-:W-:Y:S02]  /*78f0*/  IMAD.U32 R10, RZ, RZ, UR4 ;  /* 0x00000004ff0a7e24 */ /* 0x000fe4000f8e00ff */
[----:B------:R-:W-:Y:S07]  /*7900*/  LEPC R20, `(.L_x_134) ;  /* 0x000000001014794e */ /* 0x000fee0000000000 */
[----:B---3--:R-:W-:Y:S05]  /*7910*/  CALL.ABS.NOINC R2 ;  /* 0x0000000002007343 */ /* 0x008fea0003c00000 */
.L_x_134:
        /* <DEDUP_REMOVED lines=8> */
[----:B--2---:R-:W-:Y:S01]  /*79a0*/  MOV R83, UR37 ;  /* 0x0000002500537c02 */ /* 0x004fe20008000f00 */
[----:B-1----:R-:W-:Y:S01]  /*79b0*/  HADD2.F32 R37, -RZ, R48.H0_H0 ;  /* 0x20000030ff257230 */ /* 0x002fe20000004100 */
[----:B------:R-:W-:Y:S01]  /*79c0*/  @P6 LEA R82, R82, UR48, 0x3 ;  /* 0x0000003052526c11 */ /* 0x000fe2000f8e18ff */
[----:B------:R-:W-:Y:S01]  /*79d0*/  BSSY.RECONVERGENT B0, `(.L_x_135) ;  /* 0x0000052000007945 */ /* 0x000fe20003800200 */
[----:B------:R-:W-:Y:S02]  /*79e0*/  LEA R88, R38, UR48, 0x3 ;  /* 0x0000003026587c11 */ /* 0x000fe4000f8e18ff */
[----:B------:R-:W-:Y:S01]  /*79f0*/  @P6 IADD3 R82, PT, PT, R82, 0x80, RZ ;  /* 0x0000008052526810 */ /* 0x000fe20007ffe0ff */
[----:B------:R-:W3:Y:S03]  /*7a00*/  LDTM.x16 R4, tmem[UR4+0x20] ;  /* 0x00002004000479ee */ /* 0x000ee60008240000 */
[----:B------:R-:W-:Y:S02]  /*7a10*/  @P6 PRMT R82, R83, 0x654, R82 ;  /* 0x0000065453526816 */ /* 0x000fe40000000052 */
[----:B------:R-:W-:Y:S01]  /*7a20*/  @P6 SHF.L.U32 R83, R71, 0x1f, RZ ;  /* 0x0000001f47536819 */ /* 0x000fe200000006ff */
[C---:B---3--:R-:W-:Y:S01]  /*7a30*/  FMUL R0, R32.reuse, R4 ;  /* 0x0000000420007220 */ /* 0x048fe20000400000 */
        /* <DEDUP_REMOVED lines=75> */
.L_x_136:
[----:B------:R-:W-:Y:S05]  /*7ef0*/  BSYNC.RECONVERGENT B0 ;  /* 0x0000000000007941 */ /* 0x000fea0003800200 */
.L_x_135:
        /* <DEDUP_REMOVED lines=19> */
.L_x_140:
[----:B------:R-:W-:Y:S05]  /*8030*/  BSYNC B0 ;  /* 0x0000000000007941 */ /* 0x000fea0003800000 */
.L_x_139:
[----:B------:R-:W-:Y:S11]  /*8040*/  ISETP.NE.AND P0, PT, R80, RZ, PT ;  /* 0x000000ff5000720c */ /* 0x000ff60003f05270 */
[----:B------:R-:W-:Y:S02]  /*8050*/  @!UPT UIADD3 URZ, UPT, UPT, URZ, URZ, URZ ;  /* 0x000000fffffff290 */ /* 0x000fe4000fffe0ff */
[----:B------:R3:W4:Y:S04]  /*8060*/  @P0 LDS.128 R40, [R38+UR48+0x200] ;  /* 0x0002003026280984 */ /* 0x0007280008000c00 */
[----:B------:R3:W1:Y:S02]  /*8070*/  @P0 LDS.128 R48, [R81+0x200] ;  /* 0x0002000051300984 */ /* 0x0006640000000c00 */
.L_x_138:
[----:B------:R-:W-:Y:S05]  /*8080*/  BSYNC B1 ;  /* 0x0000000000017941 */ /* 0x000fea0003800000 */
.L_x_137:
        /* <DEDUP_REMOVED lines=11> */
[----:B------:R-:W1:Y:S01]  /*8140*/  LDC.64 R2, c[0x4][R3] ;  /* 0x0100000003027b82 */ /* 0x000e620000000a00 */
[----:B------:R-:W3:Y:S01]  /*8150*/  LDCU.64 UR4, c[0x4][0x10] ;  /* 0x01000200ff0477ac */ /* 0x000ee20008000a00 */
[----:B--2---:R-:W-:Y:S01]  /*8160*/  MOV R5, UR9 ;  /* 0x0000000900057c02 */ /* 0x004fe20008000f00 */
[----:B------:R-:W-:Y:S01]  /*8170*/  IMAD.U32 R4, RZ, RZ, UR8 ;  /* 0x00000008ff047e24 */ /* 0x000fe2000f8e00ff */
[----:B-----5:R-:W-:Y:S01]  /*8180*/  MOV R7, UR7 ;  /* 0x0000000700077c02 */ /* 0x020fe20008000f00 */
[----:B------:R-:W-:Y:S01]  /*8190*/  IMAD.U32 R6, RZ, RZ, UR6 ;  /* 0x00000006ff067e24 */ /* 0x000fe2000f8e00ff */
[----:B---3--:R-:W-:Y:S01]  /*81a0*/  MOV R11, UR5 ;  /* 0x00000005000b7c02 */ /* 0x008fe20008000f00 */
[----:B------:R-:W-:Y:S02]  /*81b0*/  IMAD.U32 R10, RZ, RZ, UR4 ;  /* 0x00000004ff0a7e24 */ /* 0x000fe4000f8e00ff */
[----:B------:R-:W-:Y:S07]  /*81c0*/  LEPC R20, `(.L_x_142) ;  /* 0x000000001014794e */ /* 0x000fee0000000000 */
[----:B-1--4-:R-:W-:Y:S05]  /*81d0*/  CALL.ABS.NOINC R2 ;  /* 0x0000000002007343 */ /* 0x012fea0003c00000 */
.L_x_142:
[----:B------:R-:W-:Y:S01]  /*81e0*/  ISETP.NE.AND P0, PT, R72, RZ, PT ;  /* 0x000000ff4800720c */ /* 0x000fe20003f05270 */
[----:B------:R-:W-:Y:S05]  /*81f0*/  WARPSYNC.ALL ;  /* 0x0000000000007948 */ /* 0x000fea0003800000 */
[----:B------:R-:W-:Y:S01]  /*8200*/  R2UR UR4, R34 ;  /* 0x00000000220472ca */ /* 0x000fe200000e0000 */
[--C-:B----4-:R-:W-:Y:S01]  /*8210*/  HADD2.F32 R20, -RZ, R40.reuse.H0_H0 ;  /* 0x20000028ff147230 */ /* 0x110fe20000004100 */
[----:B------:R-:W-:Y:S01]  /*8220*/  IADD3 R74, PT, PT, R74, 0xf0, RZ ;  /* 0x000000f04a4a7810 */ /* 0x000fe20007ffe0ff */
[----:B------:R-:W-:Y:S01]  /*8230*/  HADD2.F32 R36, -RZ, R40.H1_H1 ;  /* 0x30000028ff247230 */ /* 0x000fe20000004100 */
[----:B------:R-:W-:Y:S01]  /*8240*/  BSSY.RECONVERGENT B0, `(.L_x_143) ;  /* 0x0000053000007945 */ /* 0x000fe20003800200 */
[--C-:B------:R-:W-:Y:S01]  /*8250*/  HADD2.F32 R21, -RZ, R41.reuse.H0_H0 ;  /* 0x20000029ff157230 */ /* 0x100fe20000004100 */
[----:B------:R-:W-:Y:S01]  /*8260*/  LOP3.LUT R74, R74, 0xfefffff8, RZ, 0xc0, !PT ;  /* 0xfefffff84a4a7812 */ /* 0x000fe200078ec0ff */
[----:B---3--:R-:W-:Y:S02]  /*8270*/  HADD2.F32 R38, -RZ, R41.H1_H1 ;  /* 0x30000029ff267230 */ /* 0x008fe40000004100 */
[--C-:B------:R-:W-:Y:S02]  /*8280*/  HADD2.F32 R37, -RZ, R42.reuse.H0_H0 ;  /* 0x2000002aff257230 */ /* 0x100fe40000004100 */
[----:B------:R-:W-:Y:S02]  /*8290*/  HADD2.F32 R40, -RZ, R42.H1_H1 ;  /* 0x3000002aff287230 */ /* 0x000fe40000004100 */
[----:B------:R-:W2:Y:S01]  /*82a0*/  LDTM.x16 R4, tmem[UR4+0x30] ;  /* 0x00003004000479ee */ /* 0x000ea20008240000 */
[----:B------:R-:W-:Y:S01]  /*82b0*/  NOP ;  /* 0x0000000000007918 */ /* 0x000fe20000000000 */
[----:B--2---:R2:W-:Y:S01]  /*82c0*/  SYNCS.ARRIVE.TRANS64.RED.A1T0 RZ, [R74+URZ], RZ ;  /* 0x000000ff4aff79a7 */ /* 0x0045e200081004ff */
[--C-:B------:R-:W-:Y:S02]  /*82d0*/  HADD2.F32 R39, -RZ, R43.reuse.H0_H0 ;  /* 0x2000002bff277230 */ /* 0x100fe40000004100 */
[----:B------:R-:W-:Y:S02]  /*82e0*/  HADD2.F32 R42, -RZ, R43.H1_H1 ;  /* 0x3000002bff2a7230 */ /* 0x000fe40000004100 */
[--C-:B-1----:R-:W-:Y:S02]  /*82f0*/  HADD2.F32 R41, -RZ, R48.reuse.H0_H0 ;  /* 0x20000030ff297230 */ /* 0x102fe40000004100 */
[----:B------:R-:W-:Y:S02]  /*8300*/  HADD2.F32 R43, -RZ, R48.H1_H1 ;  /* 0x30000030ff2b7230 */ /* 0x000fe40000004100 */
[--C-:B------:R-:W-:Y:S02]  /*8310*/  HADD2.F32 R44, -RZ, R49.reuse.H0_H0 ;  /* 0x20000031ff2c7230 */ /* 0x100fe40000004100 */
[----:B------:R-:W-:Y:S02]  /*8320*/  HADD2.F32 R46, -RZ, R49.H1_H1 ;  /* 0x30000031ff2e7230 */ /* 0x000fe40000004100 */
[--C-:B------:R-:W-:Y:S02]  /*8330*/  HADD2.F32 R45, -RZ, R50.reuse.H0_H0 ;  /* 0x20000032ff2d7230 */ /* 0x100fe40000004100 */
[----:B------:R-:W-:Y:S02]  /*8340*/  HADD2.F32 R48, -RZ, R50.H1_H1 ;  /* 0x30000032ff307230 */ /* 0x000fe40000004100 */
[--C-:B------:R-:W-:Y:S02]  /*8350*/  HADD2.F32 R47, -RZ, R51.reuse.H0_H0 ;  /* 0x20000033ff2f7230 */ /* 0x100fe40000004100 */
[----:B------:R-:W-:Y:S02]  /*8360*/  HADD2.F32 R50, -RZ, R51.H1_H1 ;  /* 0x30000033ff327230 */ /* 0x000fe40000004100 */
[C---:B------:R-:W-:Y:S01]  /*8370*/  FMUL R4, R32.reuse, R4 ;  /* 0x0000000420047220 */ /* 0x040fe20000400000 */
[C---:B------:R-:W-:Y:S01]  /*8380*/  FMUL R5, R32.reuse, R5 ;  /* 0x0000000520057220 */ /* 0x040fe20000400000 */
[C---:B------:R-:W-:Y:S01]  /*8390*/  FMUL R6, R32.reuse, R6 ;  /* 0x0000000620067220 */ /* 0x040fe20000400000 */
[C---:B------:R-:W-:Y:S01]  /*83a0*/  FMUL R7, R32.reuse, R7 ;  /* 0x0000000720077220 */ /* 0x040fe20000400000 */
[C---:B------:R-:W-:Y:S01]  /*83b0*/  FFMA R4, R35.reuse, R20, R4 ;  /* 0x0000001423047223 */ /* 0x040fe20000000004 */
        /* <DEDUP_REMOVED lines=21> */
[----:B------:R-:W-:Y:S01]  /*8510*/  FFMA R15, R35, R46, R15 ;  /* 0x0000002e230f7223 */ /* 0x000fe2000000000f */
        /* <DEDUP_REMOVED lines=20> */
[----:B-1----:R-:W1:Y:S02]  /*8660*/  FENCE.VIEW.ASYNC.S ;  /* 0x00000000000073c6 */ /* 0x002e640000000000 */
[----:B-1----:R-:W-:Y:S06]  /*8670*/  BAR.SYNC.DEFER_BLOCKING 0x1, 0x80 ;  /* 0x0042000000007b1d */ /* 0x002fec0000010000 */
        /* <DEDUP_REMOVED lines=14> */
[----:B-1----:R-:W-:Y:S04]  /*8760*/  DEPBAR.LE SB0, 0x1 ;  /* 0x000080400000791a */ /* 0x002fe80000000000 */
.L_x_144:
[----:B------:R-:W-:Y:S05]  /*8770*/  BSYNC.RECONVERGENT B0 ;  /* 0x0000000000007941 */ /* 0x000fea0003800200 */
.L_x_143:
[----:B------:R-:W-:Y:S01]  /*8780*/  BAR.SYNC.DEFER_BLOCKING 0x1, 0x80 ;  /* 0x0042000000007b1d */ /* 0x000fe20000010000 */
[----:B------:R-:W-:Y:S01]  /*8790*/  UISETP.NE.AND UP0, UPT, UR49, -0x4, UPT ;  /* 0xfffffffc3100788c */ /* 0x000fe2000bf05270 */
[----:B------:R-:W-:Y:S08]  /*87a0*/  IADD3 R0, PT, PT, R30, 0x1, RZ ;  /* 0x000000011e007810 */ /* 0x000ff00007ffe0ff */
[----:B------:R-:W-:Y:S05]  /*87b0*/  BRA.U !UP0, `(.L_x_145) ;  /* 0x0000000108287547 */ /* 0x000fea000b800000 */
[----:B------:R-:W-:Y:S01]  /*87c0*/  ISETP.NE.AND P0, PT, R78, RZ, PT ;  /* 0x000000ff4e00720c */ /* 0x000fe20003f05270 */
[----:B------:R-:W-:Y:S01]  /*87d0*/  IMAD.U32 R3, RZ, RZ, UR51 ;  /* 0x00000033ff037e24 */ /* 0x000fe2000f8e00ff */
[----:B------:R-:W-:Y:S01]  /*87e0*/  UIADD3 UR51, UPT, UPT, UR51, 0x1, URZ ;  /* 0x0000000133337890 */ /* 0x000fe2000fffe0ff */
[----:B------:R-:W-:Y:S03]  /*87f0*/  IMAD.U32 R2, RZ, RZ, UR37 ;  /* 0x00000025ff027e24 */ /* 0x000fe6000f8e00ff */
[----:B------:R-:W-:Y:S04]  /*8800*/  UISETP.NE.AND UP0, UPT, UR51, 0x4, UPT ;  /* 0x000000043300788c */ /* 0x000fe8000bf05270 */
[----:B------:R-:W-:Y:S03]  /*8810*/  USEL UR51, UR51, URZ, UP0 ;  /* 0x000000ff33337287 */ /* 0x000fe60008000000 */
[----:B------:R-:W-:Y:S05]  /*8820*/  @P0 LEA R3, R3, UR48, 0x3 ;  /* 0x0000003003030c11 */ /* 0x000fea000f8e18ff */
[----:B------:R-:W-:Y:S05]  /*8830*/  @P0 VIADD R3, R3, 0x80 ;  /* 0x0000008003030836 */ /* 0x000fea0000000000 */
[----:B------:R-:W-:Y:S04]  /*8840*/  @P0 PRMT R2, R2, 0x654, R3 ;  /* 0x0000065402020816 */ /* 0x000fe80000000003 */
[----:B------:R1:W-:Y:S03]  /*8850*/  @P0 SYNCS.ARRIVE.TRANS64.RED.A1T0 RZ, [R2+URZ], RZ ;  /* 0x000000ff02ff09a7 */ /* 0x0003e600081004ff */
.L_x_145:
[----:B------:R-:W-:Y:S01]  /*8860*/  ISETP.NE.AND P2, PT, R73, RZ, PT ;  /* 0x000000ff4900720c */ /* 0x000fe20003f45270 */
[----:B------:R-:W-:Y:S01]  /*8870*/  UIADD3 UR49, UPT, UPT, UR49, 0x4, URZ ;  /* 0x0000000431317890 */ /* 0x000fe2000fffe0ff */
[----:B------:R-:W-:Y:S01]  /*8880*/  ISETP.NE.AND P0, PT, R76, 0x2, PT ;  /* 0x000000024c00780c */ /* 0x000fe20003f05270 */
[----:B------:R-:W-:Y:S01]  /*8890*/  IMAD.IADD R20, R29, 0x1, R58 ;  /* 0x000000011d147824 */ /* 0x000fe200078e023a */
[----:B------:R-:W-:Y:S01]  /*88a0*/  ISETP.NE.AND P1, PT, R0, 0x4, PT ;  /* 0x000000040000780c */ /* 0x000fe20003f25270 */
[----:B------:R-:W-:Y:S01]  /*88b0*/  IMAD.IADD R21, R31, 0x1, R60 ;  /* 0x000000011f157824 */ /* 0x000fe200078e023c */
[----:B-1----:R-:W-:Y:S02]  /*88c0*/  SEL R2, RZ, 0x1, P0 ;  /* 0x00000001ff027807 */ /* 0x002fe40000000000 */
[----:B------:R-:W-:Y:S02]  /*88d0*/  SEL R3, RZ, 0x1, P1 ;  /* 0x00000001ff037807 */ /* 0x000fe40000800000 */
[----:B------:R-:W-:Y:S02]  /*88e0*/  LOP3.LUT R69, R69, R2, RZ, 0x3c, !PT ;  /* 0x0000000245457212 */ /* 0x000fe400078e3cff */
[----:B------:R-:W-:Y:S02]  /*88f0*/  LOP3.LUT R70, R70, R3, RZ, 0x3c, !PT ;  /* 0x0000000346467212 */ /* 0x000fe400078e3cff */
[----:B------:R-:W-:Y:S02]  /*8900*/  @P2 R2UR UR36, R68 ;  /* 0x00000000442422ca */ /* 0x000fe400000e0000 */
[----:B------:R-:W-:Y:S02]  /*8910*/  SEL R76, R76, RZ, P0 ;  /* 0x000000ff4c4c7207 */ /* 0x000fe40000000000 */
[----:B------:R-:W-:Y:S01]  /*8920*/  SEL R30, R0, RZ, P1 ;  /* 0x000000ff001e7207 */ /* 0x000fe20000800000 */
[----:B------:R-:W-:Y:S10]  /*8930*/  @P2 BRA `(.L_x_146) ;  /* 0xffffffcc00d42947 */ /* 0x000ff4000383ffff */
[----:B------:R-:W-:-:S09]  /*8940*/  UISETP.NE.AND UP0, UPT, UR50, URZ, UPT ;  /* 0x000000ff3200728c */ /* 0x000fd2000bf05270 */
[----:B------:R-:W-:Y:S05]  /*8950*/  BRA.U !UP0, `(.L_x_147) ;  /* 0x0000000108487547 */ /* 0x000fea000b800000 */
[----:B------:R-:W1:Y:S02]  /*8960*/  LDCU.64 UR4, c[0x0][0x890] ;  /* 0x00011200ff0477ac */ /* 0x000e640008000a00 */
[----:B-1----:R-:W-:-:S04]  /*8970*/  UISETP.NE.U32.AND UP0, UPT, UR4, URZ, UPT ;  /* 0x000000ff0400728c */ /* 0x002fc8000bf05070 */
[----:B------:R-:W-:-:S09]  /*8980*/  UISETP.NE.AND.EX UP0, UPT, UR5, URZ, UPT, UP0 ;  /* 0x000000ff0500728c */ /* 0x000fd2000bf05300 */
[----:B------:R-:W-:Y:S05]  /*8990*/  BRA.U UP0, `(.L_x_148) ;  /* 0x00000001000c7547 */ /* 0x000fea000b800000 */
[----:B------:R-:W-:-:S13]  /*89a0*/  FSETP.NEU.AND P0, PT, R35, RZ, PT ;  /* 0x000000ff2300720b */ /* 0x000fda0003f0d000 */
[----:B------:R-:W-:Y:S05]  /*89b0*/  @!P0 EXIT ;  /* 0x000000000000894d */ /* 0x000fea0003800000 */
[----:B------:R-:W-:Y:S05]  /*89c0*/  BRA `(.L_x_147) ;  /* 0x00000000002c7947 */ /* 0x000fea0003800000 */
.L_x_148:
[----:B------:R-:W-:Y:S01]  /*89d0*/  ISETP.NE.AND P0, PT, R75, RZ, PT ;  /* 0x000000ff4b00720c */ /* 0x000fe20003f05270 */
[----:B------:R-:W-:-:S12]  /*89e0*/  BSSY.RECONVERGENT B0, `(.L_x_147) ;  /* 0x0000009000007945 */ /* 0x000fd80003800200 */
[----:B------:R-:W-:Y:S05]  /*89f0*/  @P0 BRA `(.L_x_149) ;  /* 0x0000000000140947 */ /* 0x000fea0003800000 */
[----:B------:R-:W1:Y:S02]  /*8a00*/  LDCU.64 UR4, c[0x0][0x888] ;  /* 0x00011100ff0477ac */ /* 0x000e640008000a00 */
[----:B-1----:R-:W-:-:S04]  /*8a10*/  ISETP.NE.U32.AND P0, PT, RZ, UR4, PT ;  /* 0x00000004ff007c0c */ /* 0x002fc8000bf05070 */
[----:B------:R-:W-:-:S13]  /*8a20*/  ISETP.NE.AND.EX P0, PT, RZ, UR5, PT, P0 ;  /* 0x00000005ff007c0c */ /* 0x000fda000bf05300 */
[----:B------:R-:W-:Y:S05]  /*8a30*/  @!P0 EXIT ;  /* 0x000000000000894d */ /* 0x000fea0003800000 */
[----:B------:R-:W-:Y:S05]  /*8a40*/  BRA `(.L_x_150) ;  /* 0x0000000000087947 */ /* 0x000fea0003800000 */
.L_x_149:
[----:B------:R-:W-:-:S13]  /*8a50*/  FSETP.NEU.AND P0, PT, R35, RZ, PT ;  /* 0x000000ff2300720b */ /* 0x000fda0003f0d000 */
[----:B------:R-:W-:Y:S05]  /*8a60*/  @!P0 EXIT ;  /* 0x000000000000894d */ /* 0x000fea0003800000 */
.L_x_150:
[----:B------:R-:W-:Y:S05]  /*8a70*/  BSYNC.RECONVERGENT B0 ;  /* 0x0000000000007941 */ /* 0x000fea0003800200 */
.L_x_147:
[----:B------:R-:W-:Y:S01]  /*8a80*/  ULEA UR4, UR51, UR48, 0x3 ;  /* 0x0000003033047291 */ /* 0x000fe2000f8e18ff */
[----:B------:R-:W-:-:S04]  /*8a90*/  DEPBAR.LE SB0, 0x0 ;  /* 0x000080000000791a */ /* 0x000fc80000000000 */
[----:B------:R-:W-:-:S04]  /*8aa0*/  UIADD3 UR4, UPT, UPT, UR4, 0x80, URZ ;  /* 0x0000008004047890 */ /* 0x000fc8000fffe0ff */
[----:B------:R-:W-:-:S09]  /*8ab0*/  UPRMT UR4, UR37, 0x654, UR4 ;  /* 0x0000065425047896 */ /* 0x000fd20008000004 */
[----:B------:R-:W-:Y:S01]  /*8ac0*/  SYNCS.ARRIVE.TRANS64.RED.A1T0 RZ, [UR4], RZ ;  /* 0x000000ffffff79a7 */ /* 0x000fe20008100404 */
[----:B------:R-:W-:Y:S05]  /*8ad0*/  EXIT ;  /* 0x000000000000794d */ /* 0x000fea0003800000 */
.L_x_24:
[----:B--2---:R2:W4:Y:S02]  /*8ae0*/  SYNCS.PHASECHK.TRANS64.TRYWAIT P0, [R3+URZ+0x120], R2 ;  /* 0x00012002030075a7 */ /* 0x00452400080011ff */
[----:B----4-:R-:W-:Y:S05]  /*8af0*/  @!P0 NANOSLEEP.SYNCS 0x989680 ;  /* 0x009896800000895d */ /* 0x010fea0003900000 */
[----:B------:R-:W4:Y:S02]  /*8b00*/  @!P0 SYNCS.PHASECHK.TRANS64 P0, [R3+URZ+0x120], R2 ;  /* 0x00012002030085a7 */ /* 0x000f2400080010ff */
[----:B----4-:R-:W-:Y:S05]  /*8b10*/  @!P0 BRA `(.L_x_24) ;  /* 0xfffffffc00f08947 */ /* 0x010fea000383ffff */
[----:B------:R-:W-:Y:S05]  /*8b20*/  BRA `(.L_x_151) ;  /* 0xffffff8c008c7947 */ /* 0x000fea000383ffff */
.L_x_27:
[----:B-1----:R-:W-:-:S07]  /*8b30*/  MOV R2, UR33 ;  /* 0x0000002100027c02 */ /* 0x002fce0008000f00 */
.L_x_152:
[----:B-1----:R1:W2:Y:S02]  /*8b40*/  SYNCS.PHASECHK.TRANS64.TRYWAIT P0, [R2+URZ+0x30], R5 ;  /* 0x00003005020075a7 */ /* 0x0022a400080011ff */
[----:B--2---:R-:W-:Y:S05]  /*8b50*/  @!P0 NANOSLEEP.SYNCS 0x989680 ;  /* 0x009896800000895d */ /* 0x004fea0003900000 */
[----:B------:R-:W2:Y:S02]  /*8b60*/  @!P0 SYNCS.PHASECHK.TRANS64 P0, [R2+URZ+0x30], R5 ;  /* 0x00003005020085a7 */ /* 0x000ea400080010ff */
[----:B--2---:R-:W-:Y:S05]  /*8b70*/  @!P0 BRA `(.L_x_152) ;  /* 0xfffffffc00f08947 */ /* 0x004fea000383ffff */
[----:B------:R-:W-:Y:S05]  /*8b80*/  BRA `(.L_x_26) ;  /* 0xffffff8c00f47947 */ /* 0x000fea000383ffff */
.L_x_34:
[----:B-1----:R-:W-:-:S07]  /*8b90*/  MOV R2, UR17 ;  /* 0x0000001100027c02 */ /* 0x002fce0008000f00 */
.L_x_153:
[----:B-1----:R1:W2:Y:S02]  /*8ba0*/  SYNCS.PHASECHK.TRANS64.TRYWAIT P0, [R2+URZ+0x30], R5 ;  /* 0x00003005020075a7 */ /* 0x0022a400080011ff */
[----:B--2---:R-:W-:Y:S05]  /*8bb0*/  @!P0 NANOSLEEP.SYNCS 0x989680 ;  /* 0x009896800000895d */ /* 0x004fea0003900000 */
[----:B------:R-:W2:Y:S02]  /*8bc0*/  @!P0 SYNCS.PHASECHK.TRANS64 P0, [R2+URZ+0x30], R5 ;  /* 0x00003005020085a7 */ /* 0x000ea400080010ff */
[----:B--2---:R-:W-:Y:S05]  /*8bd0*/  @!P0 BRA `(.L_x_153) ;  /* 0xfffffffc00f08947 */ /* 0x004fea000383ffff */
[----:B------:R-:W-:Y:S05]  /*8be0*/  BRA `(.L_x_33) ;  /* 0xffffff9000b87947 */ /* 0x000fea000383ffff */
.L_x_39:
[----:B-1----:R1:W2:Y:S02]  /*8bf0*/  SYNCS.PHASECHK.TRANS64.TRYWAIT P0, [R2+URZ+0xb0], R3 ;  /* 0x0000b003020075a7 */ /* 0x0022a400080011ff */
[----:B--2---:R-:W-:Y:S05]  /*8c00*/  @!P0 NANOSLEEP.SYNCS 0x989680 ;  /* 0x009896800000895d */ /* 0x004fea0003900000 */
[----:B------:R-:W2:Y:S02]  /*8c10*/  @!P0 SYNCS.PHASECHK.TRANS64 P0, [R2+URZ+0xb0], R3 ;  /* 0x0000b003020085a7 */ /* 0x000ea400080010ff */
[----:B--2---:R-:W-:Y:S05]  /*8c20*/  @!P0 BRA `(.L_x_39) ;  /* 0xfffffffc00f08947 */ /* 0x004fea000383ffff */
[----:B------:R-:W-:Y:S05]  /*8c30*/  BRA `(.L_x_154) ;  /* 0xffffff9400647947 */ /* 0x000fea000383ffff */
.L_x_43:
[----:B---3--:R-:W-:-:S07]  /*8c40*/  MOV R0, UR4 ;  /* 0x0000000400007c02 */ /* 0x008fce0008000f00 */
.L_x_155:
[----:B-1----:R1:W2:Y:S02]  /*8c50*/  SYNCS.PHASECHK.TRANS64.TRYWAIT P0, [R0+URZ], R3 ;  /* 0x00000003000075a7 */ /* 0x0022a400080011ff */
[----:B--2---:R-:W-:Y:S05]  /*8c60*/  @!P0 NANOSLEEP.SYNCS 0x989680 ;  /* 0x009896800000895d */ /* 0x004fea0003900000 */
[----:B------:R-:W2:Y:S02]  /*8c70*/  @!P0 SYNCS.PHASECHK.TRANS64 P0, [R0+URZ], R3 ;  /* 0x00000003000085a7 */ /* 0x000ea400080010ff */
[----:B--2---:R-:W-:Y:S05]  /*8c80*/  @!P0 BRA `(.L_x_155) ;  /* 0xfffffffc00f08947 */ /* 0x004fea000383ffff */
[----:B------:R-:W-:Y:S05]  /*8c90*/  BRA `(.L_x_156) ;  /* 0xffffff9800d47947 */ /* 0x000fea000383ffff */
.L_x_44:
[----:B---3--:R-:W-:-:S07]  /*8ca0*/  MOV R0, UR4 ;  /* 0x0000000400007c02 */ /* 0x008fce0008000f00 */
.L_x_157:
[----:B-1----:R1:W2:Y:S02]  /*8cb0*/  SYNCS.PHASECHK.TRANS64.TRYWAIT P0, [R0+URZ], R3 ;  /* 0x00000003000075a7 */ /* 0x0022a400080011ff */
[----:B--2---:R-:W-:Y:S05]  /*8cc0*/  @!P0 NANOSLEEP.SYNCS 0x989680 ;  /* 0x009896800000895d */ /* 0x004fea0003900000 */
[----:B------:R-:W2:Y:S02]  /*8cd0*/  @!P0 SYNCS.PHASECHK.TRANS64 P0, [R0+URZ], R3 ;  /* 0x00000003000085a7 */ /* 0x000ea400080010ff */
[----:B--2---:R-:W-:Y:S05]  /*8ce0*/  @!P0 BRA `(.L_x_157) ;  /* 0xfffffffc00f08947 */ /* 0x004fea000383ffff */
[----:B------:R-:W-:Y:S05]  /*8cf0*/  BRA `(.L_x_158) ;  /* 0xffffff9800e07947 */ /* 0x000fea000383ffff */
.L_x_45:
[----:B---3--:R-:W-:-:S07]  /*8d00*/  MOV R0, UR4 ;  /* 0x0000000400007c02 */ /* 0x008fce0008000f00 */
.L_x_159:
[----:B-1----:R1:W2:Y:S02]  /*8d10*/  SYNCS.PHASECHK.TRANS64.TRYWAIT P0, [R0+URZ], R3 ;  /* 0x00000003000075a7 */ /* 0x0022a400080011ff */
[----:B--2---:R-:W-:Y:S05]  /*8d20*/  @!P0 NANOSLEEP.SYNCS 0x989680 ;  /* 0x009896800000895d */ /* 0x004fea0003900000 */
[----:B------:R-:W2:Y:S02]  /*8d30*/  @!P0 SYNCS.PHASECHK.TRANS64 P0, [R0+URZ], R3 ;  /* 0x00000003000085a7 */ /* 0x000ea400080010ff */
[----:B--2---:R-:W-:Y:S05]  /*8d40*/  @!P0 BRA `(.L_x_159) ;  /* 0xfffffffc00f08947 */ /* 0x004fea000383ffff */
[----:B------:R-:W-:Y:S05]  /*8d50*/  BRA `(.L_x_160) ;  /* 0xffffff9800ec7947 */ /* 0x000fea000383ffff */
.L_x_46:
[----:B---3--:R-:W-:-:S07]  /*8d60*/  MOV R0, UR4 ;  /* 0x0000000400007c02 */ /* 0x008fce0008000f00 */
.L_x_161:
[----:B-1----:R1:W2:Y:S02]  /*8d70*/  SYNCS.PHASECHK.TRANS64.TRYWAIT P0, [R0+URZ], R3 ;  /* 0x00000003000075a7 */ /* 0x0022a400080011ff */
[----:B--2---:R-:W-:Y:S05]  /*8d80*/  @!P0 NANOSLEEP.SYNCS 0x989680 ;  /* 0x009896800000895d */ /* 0x004fea0003900000 */
[----:B------:R-:W2:Y:S02]  /*8d90*/  @!P0 SYNCS.PHASECHK.TRANS64 P0, [R0+URZ], R3 ;  /* 0x00000003000085a7 */ /* 0x000ea400080010ff */
[----:B--2---:R-:W-:Y:S05]  /*8da0*/  @!P0 BRA `(.L_x_161) ;  /* 0xfffffffc00f08947 */ /* 0x004fea000383ffff */
[----:B------:R-:W-:Y:S05]  /*8db0*/  BRA `(.L_x_162) ;  /* 0xffffff9800f87947 */ /* 0x000fea000383ffff */
.L_x_47:
[----:B---3--:R-:W-:-:S07]  /*8dc0*/  MOV R0, UR4 ;  /* 0x0000000400007c02 */ /* 0x008fce0008000f00 */
.L_x_163:
[----:B-1----:R1:W2:Y:S02]  /*8dd0*/  SYNCS.PHASECHK.TRANS64.TRYWAIT P0, [R0+URZ], R3 ;  /* 0x00000003000075a7 */ /* 0x0022a400080011ff */
[----:B--2---:R-:W-:Y:S05]  /*8de0*/  @!P0 NANOSLEEP.SYNCS 0x989680 ;  /* 0x009896800000895d */ /* 0x004fea0003900000 */
[----:B------:R-:W2:Y:S02]  /*8df0*/  @!P0 SYNCS.PHASECHK.TRANS64 P0, [R0+URZ], R3 ;  /* 0x00000003000085a7 */ /* 0x000ea400080010ff */
[----:B--2---:R-:W-:Y:S05]  /*8e00*/  @!P0 BRA `(.L_x_163) ;  /* 0xfffffffc00f08947 */ /* 0x004fea000383ffff */
[----:B------:R-:W-:Y:S05]  /*8e10*/  BRA `(.L_x_164) ;  /* 0xffffff9c00047947 */ /* 0x000fea000383ffff */
.L_x_50:
[----:B-1----:R1:W2:Y:S02]  /*8e20*/  SYNCS.PHASECHK.TRANS64.TRYWAIT P0, [R0+URZ+0x110], R5 ;  /* 0x00011005000075a7 */ /* 0x0022a400080011ff */
[----:B--2---:R-:W-:Y:S05]  /*8e30*/  @!P0 NANOSLEEP.SYNCS 0x989680 ;  /* 0x009896800000895d */ /* 0x004fea0003900000 */
[----:B------:R-:W2:Y:S02]  /*8e40*/  @!P0 SYNCS.PHASECHK.TRANS64 P0, [R0+URZ+0x110], R5 ;  /* 0x00011005000085a7 */ /* 0x000ea400080010ff */
[----:B--2---:R-:W-:Y:S05]  /*8e50*/  @!P0 BRA `(.L_x_50) ;  /* 0xfffffffc00f08947 */ /* 0x004fea000383ffff */
[----:B------:R-:W-:Y:S05]  /*8e60*/  BRA `(.L_x_165) ;  /* 0xffffff9c00647947 */ /* 0x000fea000383ffff */
.L_x_51:
[----:B------:R-:W-:-:S07]  /*8e70*/  MOV R0, UR5 ;  /* 0x0000000500007c02 */ /* 0x000fce0008000f00 */
.L_x_166:
[----:B-1----:R1:W2:Y:S02]  /*8e80*/  SYNCS.PHASECHK.TRANS64.TRYWAIT P0, [R0+URZ+0xc0], R7 ;  /* 0x0000c007000075a7 */ /* 0x0022a400080011ff */
[----:B--2---:R-:W-:Y:S05]  /*8e90*/  @!P0 NANOSLEEP.SYNCS 0x989680 ;  /* 0x009896800000895d */ /* 0x004fea0003900000 */
[----:B------:R-:W2:Y:S02]  /*8ea0*/  @!P0 SYNCS.PHASECHK.TRANS64 P0, [R0+URZ+0xc0], R7 ;  /* 0x0000c007000085a7 */ /* 0x000ea400080010ff */
[----:B--2---:R-:W-:Y:S05]  /*8eb0*/  @!P0 BRA `(.L_x_166) ;  /* 0xfffffffc00f08947 */ /* 0x004fea000383ffff */
[----:B------:R-:W-:Y:S05]  /*8ec0*/  BRA `(.L_x_167) ;  /* 0xffffff9c00747947 */ /* 0x000fea000383ffff */
.L_x_52:
[----:B-1----:R1:W2:Y:S02]  /*8ed0*/  SYNCS.PHASECHK.TRANS64.TRYWAIT P1, [R0+URZ+0xb0], R5 ;  /* 0x0000b005000075a7 */ /* 0x0022a400080211ff */
[----:B--2---:R-:W-:Y:S05]  /*8ee0*/  @!P1 NANOSLEEP.SYNCS 0x989680 ;  /* 0x009896800000995d */ /* 0x004fea0003900000 */
[----:B------:R-:W2:Y:S02]  /*8ef0*/  @!P1 SYNCS.PHASECHK.TRANS64 P1, [R0+URZ+0xb0], R5 ;  /* 0x0000b005000095a7 */ /* 0x000ea400080210ff */
[----:B--2---:R-:W-:Y:S05]  /*8f00*/  @!P1 BRA `(.L_x_52) ;  /* 0xfffffffc00f09947 */ /* 0x004fea000383ffff */
[----:B------:R-:W-:Y:S05]  /*8f10*/  BRA `(.L_x_168) ;  /* 0xffffff9c00a47947 */ /* 0x000fea000383ffff */
.L_x_55:
[----:B------:R-:W-:-:S07]  /*8f20*/  MOV R0, UR5 ;  /* 0x0000000500007c02 */ /* 0x000fce0008000f00 */
.L_x_169:
[----:B-1----:R1:W2:Y:S02]  /*8f30*/  SYNCS.PHASECHK.TRANS64.TRYWAIT P0, [R0+URZ+0xc0], R3 ;  /* 0x0000c003000075a7 */ /* 0x0022a400080011ff */
[----:B--2---:R-:W-:Y:S05]  /*8f40*/  @!P0 NANOSLEEP.SYNCS 0x989680 ;  /* 0x009896800000895d */ /* 0x004fea0003900000 */
[----:B------:R-:W2:Y:S02]  /*8f50*/  @!P0 SYNCS.PHASECHK.TRANS64 P0, [R0+URZ+0xc0], R3 ;  /* 0x0000c003000085a7 */ /* 0x000ea400080010ff */
[----:B--2---:R-:W-:Y:S05]  /*8f60*/  @!P0 BRA `(.L_x_169) ;  /* 0xfffffffc00f08947 */ /* 0x004fea000383ffff */
[----:B------:R-:W-:Y:S05]  /*8f70*/  BRA `(.L_x_54) ;  /* 0xffffff9c00f87947 */ /* 0x000fea000383ffff */
.L_x_64:
[----:B-1----:R-:W-:-:S04]  /*8f80*/  MOV R4, UR4 ;  /* 0x0000000400047c02 */ /* 0x002fc80008000f00 */
[----:B------:R1:W2:Y:S03]  /*8f90*/  SYNCS.PHASECHK.TRANS64.TRYWAIT P0, [R4+URZ+0x8], R5 ;  /* 0x00000805040075a7 */ /* 0x0002a600080011ff */
[----:B--2---:R-:W-:Y:S05]  /*8fa0*/  @!P0 NANOSLEEP.SYNCS 0x989680 ;  /* 0x009896800000895d */ /* 0x004fea0003900000 */
[----:B------:R-:W2:Y:S02]  /*8fb0*/  @!P0 SYNCS.PHASECHK.TRANS64 P0, [R4+URZ+0x8], R5 ;  /* 0x00000805040085a7 */ /* 0x000ea400080010ff */
[----:B--2---:R-:W-:Y:S05]  /*8fc0*/  @!P0 BRA `(.L_x_64) ;  /* 0xfffffffc00ec8947 */ /* 0x004fea000383ffff */
[----:B------:R-:W-:Y:S05]  /*8fd0*/  BRA `(.L_x_63) ;  /* 0xffffffa000ac7947 */ /* 0x000fea000383ffff */
.L_x_66:
[----:B------:R-:W-:Y:S01]  /*8fe0*/  BSSY B0, `(.L_x_170) ;  /* 0x0000006000007945 */ /* 0x000fe20003800000 */
[----:B------:R-:W-:-:S07]  /*8ff0*/  MOV R15, 0xffffffff ;  /* 0xffffffff000f7802 */ /* 0x000fce0000000f00 */
[----:B-1---5:R-:W-:Y:S05]  /*9000*/  WARPSYNC.COLLECTIVE R15, `(.L_x_171) ;  /* 0x000000000f0c7348 */ /* 0x022fea0003c00000 */
[----:B------:R-:W-:Y:S02]  /*9010*/  ELECT P6, UR79, PT ;  /* 0x00000000004f782f */ /* 0x000fe400038c0000 */
[----:B------:R-:W-:Y:S01]  /*9020*/  MOV R14, UR79 ;  /* 0x0000004f000e7c02 */ /* 0x000fe20008000f00 */
[----:B-1---5:R-:W-:Y:S10]  /*9030*/  ENDCOLLECTIVE ;  /* 0x000000000000791b */ /* 0x022ff40003800000 */
.L_x_171:
[----:B------:R-:W-:Y:S05]  /*9040*/  BSYNC B0 ;  /* 0x0000000000007941 */ /* 0x000fea0003800000 */
.L_x_170:
[----:B------:R-:W-:Y:S05]  /*9050*/  BRA `(.L_x_172) ;  /* 0xffffffa000dc7947 */ /* 0x000fea000383ffff */
.L_x_68:
[----:B-1----:R-:W-:-:S04]  /*9060*/  MOV R2, UR4 ;  /* 0x0000000400027c02 */ /* 0x002fc80008000f00 */
[----:B------:R1:W2:Y:S03]  /*9070*/  SYNCS.PHASECHK.TRANS64.TRYWAIT P0, [R2+URZ+0x8], R3 ;  /* 0x00000803020075a7 */ /* 0x0002a600080011ff */
[----:B--2---:R-:W-:Y:S05]  /*9080*/  @!P0 NANOSLEEP.SYNCS 0x989680 ;  /* 0x009896800000895d */ /* 0x004fea0003900000 */
[----:B------:R-:W2:Y:S02]  /*9090*/  @!P0 SYNCS.PHASECHK.TRANS64 P0, [R2+URZ+0x8], R3 ;  /* 0x00000803020085a7 */ /* 0x000ea400080010ff */
[----:B--2---:R-:W-:Y:S05]  /*90a0*/  @!P0 BRA `(.L_x_68) ;  /* 0xfffffffc00ec8947 */ /* 0x004fea000383ffff */
[----:B------:R-:W-:Y:S05]  /*90b0*/  BRA `(.L_x_67) ;  /* 0xffffffa000e07947 */ /* 0x000fea000383ffff */
.L_x_69:
[----:B-1----:R1:W2:Y:S02]  /*90c0*/  SYNCS.PHASECHK.TRANS64.TRYWAIT P0, [R0+URZ+0xb0], R5 ;  /* 0x0000b005000075a7 */ /* 0x0022a400080011ff */
[----:B--2---:R-:W-:Y:S05]  /*90d0*/  @!P0 NANOSLEEP.SYNCS 0x989680 ;  /* 0x009896800000895d */ /* 0x004fea0003900000 */
[----:B------:R-:W2:Y:S02]  /*90e0*/  @!P0 SYNCS.PHASECHK.TRANS64 P0, [R0+URZ+0xb0], R5 ;  /* 0x0000b005000085a7 */ /* 0x000ea400080010ff */
[----:B--2---:R-:W-:Y:S05]  /*90f0*/  @!P0 BRA `(.L_x_69) ;  /* 0xfffffffc00f08947 */ /* 0x004fea000383ffff */
[----:B------:R-:W-:Y:S05]  /*9100*/  BRA `(.L_x_173) ;  /* 0xffffffa400c87947 */ /* 0x000fea000383ffff */
.L_x_71:
[----:B------:R-:W-:-:S07]  /*9110*/  MOV R0, UR7 ;  /* 0x0000000700007c02 */ /* 0x000fce0008000f00 */
.L_x_174:
[----:B-1----:R1:W2:Y:S02]  /*9120*/  SYNCS.PHASECHK.TRANS64.TRYWAIT P0, [R0+URZ+0xf0], R5 ;  /* 0x0000f005000075a7 */ /* 0x0022a400080011ff */
[----:B--2---:R-:W-:Y:S05]  /*9130*/  @!P0 NANOSLEEP.SYNCS 0x989680 ;  /* 0x009896800000895d */ /* 0x004fea0003900000 */
[----:B------:R-:W2:Y:S02]  /*9140*/  @!P0 SYNCS.PHASECHK.TRANS64 P0, [R0+URZ+0xf0], R5 ;  /* 0x0000f005000085a7 */ /* 0x000ea400080010ff */
[----:B--2---:R-:W-:Y:S05]  /*9150*/  @!P0 BRA `(.L_x_174) ;  /* 0xfffffffc00f08947 */ /* 0x004fea000383ffff */
[----:B------:R-:W-:Y:S05]  /*9160*/  BRA `(.L_x_175) ;  /* 0xffffffa800147947 */ /* 0x000fea000383ffff */
.L_x_74:
[----:B------:R-:W-:Y:S07]  /*9170*/  MOV R0, UR6 ;  /* 0x0000000600007c02 */ /* 0x000fee0008000f00 */
.L_x_176:
[----:B-1----:R1:W2:Y:S02]  /*9180*/  SYNCS.PHASECHK.TRANS64.TRYWAIT P0, [R0+URZ], R5 ;  /* 0x00000005000075a7 */ /* 0x0022a400080011ff */
[----:B--2---:R-:W-:Y:S05]  /*9190*/  @!P0 NANOSLEEP.SYNCS 0x989680 ;  /* 0x009896800000895d */ /* 0x004fea0003900000 */
[----:B------:R-:W2:Y:S02]  /*91a0*/  @!P0 SYNCS.PHASECHK.TRANS64 P0, [R0+URZ], R5 ;  /* 0x00000005000085a7 */ /* 0x000ea400080010ff */
[----:B--2---:R-:W-:Y:S05]  /*91b0*/  @!P0 BRA `(.L_x_176) ;  /* 0xfffffffc00f08947 */ /* 0x004fea000383ffff */
[----:B------:R-:W-:Y:S05]  /*91c0*/  BRA `(.L_x_73) ;  /* 0xffffffa800287947 */ /* 0x000fea000383ffff */
.L_x_78:
[----:B-1----:R-:W-:-:S07]  /*91d0*/  MOV R0, UR7 ;  /* 0x0000000700007c02 */ /* 0x002fce0008000f00 */
.L_x_177:
[----:B-1----:R1:W2:Y:S02]  /*91e0*/  SYNCS.PHASECHK.TRANS64.TRYWAIT P0, [R0+URZ], R3 ;  /* 0x00000003000075a7 */ /* 0x0022a400080011ff */
[----:B--2---:R-:W-:Y:S05]  /*91f0*/  @!P0 NANOSLEEP.SYNCS 0x989680 ;  /* 0x009896800000895d */ /* 0x004fea0003900000 */
[----:B------:R-:W2:Y:S02]  /*9200*/  @!P0 SYNCS.PHASECHK.TRANS64 P0, [R0+URZ], R3 ;  /* 0x00000003000085a7 */ /* 0x000ea400080010ff */
[----:B--2---:R-:W-:Y:S05]  /*9210*/  @!P0 BRA `(.L_x_177) ;  /* 0xfffffffc00f08947 */ /* 0x004fea000383ffff */
[----:B------:R-:W-:Y:S05]  /*9220*/  BRA `(.L_x_178) ;  /* 0xffffffac001c7947 */ /* 0x000fea000383ffff */
.L_x_79:
[----:B------:R-:W-:-:S07]  /*9230*/  MOV R0, UR7 ;  /* 0x0000000700007c02 */ /* 0x000fce0008000f00 */
.L_x_179:
[----:B-1----:R1:W2:Y:S02]  /*9240*/  SYNCS.PHASECHK.TRANS64.TRYWAIT P0, [R0+URZ], R3 ;  /* 0x00000003000075a7 */ /* 0x0022a400080011ff */
[----:B--2---:R-:W-:Y:S05]  /*9250*/  @!P0 NANOSLEEP.SYNCS 0x989680 ;  /* 0x009896800000895d */ /* 0x004fea0003900000 */
[----:B------:R-:W2:Y:S02]  /*9260*/  @!P0 SYNCS.PHASECHK.TRANS64 P0, [R0+URZ], R3 ;  /* 0x00000003000085a7 */ /* 0x000ea400080010ff */
[----:B--2---:R-:W-:Y:S05]  /*9270*/  @!P0 BRA `(.L_x_179) ;  /* 0xfffffffc00f08947 */ /* 0x004fea000383ffff */
[----:B------:R-:W-:Y:S05]  /*9280*/  BRA `(.L_x_180) ;  /* 0xffffffac00287947 */ /* 0x000fea000383ffff */
.L_x_80:
[----:B------:R-:W-:-:S07]  /*9290*/  MOV R0, UR7 ;  /* 0x0000000700007c02 */ /* 0x000fce0008000f00 */
.L_x_181:
[----:B-1----:R1:W2:Y:S02]  /*92a0*/  SYNCS.PHASECHK.TRANS64.TRYWAIT P0, [R0+URZ], R3 ;  /* 0x00000003000075a7 */ /* 0x0022a400080011ff */
[----:B--2---:R-:W-:Y:S05]  /*92b0*/  @!P0 NANOSLEEP.SYNCS 0x989680 ;  /* 0x009896800000895d */ /* 0x004fea0003900000 */
[----:B------:R-:W2:Y:S02]  /*92c0*/  @!P0 SYNCS.PHASECHK.TRANS64 P0, [R0+URZ], R3 ;  /* 0x00000003000085a7 */ /* 0x000ea400080010ff */
[----:B--2---:R-:W-:Y:S05]  /*92d0*/  @!P0 BRA `(.L_x_181) ;  /* 0xfffffffc00f08947 */ /* 0x004fea000383ffff */
[----:B------:R-:W-:Y:S05]  /*92e0*/  BRA `(.L_x_182) ;  /* 0xffffffac00347947 */ /* 0x000fea000383ffff */
.L_x_83:
[----:B------:R-:W-:-:S07]  /*92f0*/  MOV R0, UR5 ;  /* 0x0000000500007c02 */ /* 0x000fce0008000f00 */
.L_x_183:
[----:B-1----:R1:W2:Y:S02]  /*9300*/  SYNCS.PHASECHK.TRANS64.TRYWAIT P1, [R0+URZ+0x130], R3 ;  /* 0x00013003000075a7 */ /* 0x0022a400080211ff */
[----:B--2---:R-:W-:Y:S05]  /*9310*/  @!P1 NANOSLEEP.SYNCS 0x989680 ;  /* 0x009896800000995d */ /* 0x004fea0003900000 */
[----:B------:R-:W2:Y:S02]  /*9320*/  @!P1 SYNCS.PHASECHK.TRANS64 P1, [R0+URZ+0x130], R3 ;  /* 0x00013003000095a7 */ /* 0x000ea400080210ff */
[----:B--2---:R-:W-:Y:S05]  /*9330*/  @!P1 BRA `(.L_x_183) ;  /* 0xfffffffc00f09947 */ /* 0x004fea000383ffff */
[----:B------:R-:W-:Y:S05]  /*9340*/  BRA `(.L_x_184) ;  /* 0xffffffac00807947 */ /* 0x000fea000383ffff */
.L_x_88:
[----:B--2---:R2:W4:Y:S02]  /*9350*/  SYNCS.PHASECHK.TRANS64.TRYWAIT P0, [R0+URZ+0xb0], R3 ;  /* 0x0000b003000075a7 */ /* 0x00452400080011ff */
[----:B----4-:R-:W-:Y:S05]  /*9360*/  @!P0 NANOSLEEP.SYNCS 0x989680 ;  /* 0x009896800000895d */ /* 0x010fea0003900000 */
[----:B------:R-:W4:Y:S02]  /*9370*/  @!P0 SYNCS.PHASECHK.TRANS64 P0, [R0+URZ+0xb0], R3 ;  /* 0x0000b003000085a7 */ /* 0x000f2400080010ff */
[----:B----4-:R-:W-:Y:S05]  /*9380*/  @!P0 BRA `(.L_x_88) ;  /* 0xfffffffc00f08947 */ /* 0x010fea000383ffff */
[----:B------:R-:W-:Y:S05]  /*9390*/  BRA `(.L_x_185) ;  /* 0xffffffb000947947 */ /* 0x000fea000383ffff */
.L_x_91:
[----:B------:R-:W-:Y:S07]  /*93a0*/  MOV R0, UR7 ;  /* 0x0000000700007c02 */ /* 0x000fee0008000f00 */
.L_x_186:
[----:B--2---:R2:W4:Y:S02]  /*93b0*/  SYNCS.PHASECHK.TRANS64.TRYWAIT P0, [R0+URZ+0xa8], R3 ;  /* 0x0000a803000075a7 */ /* 0x00452400080011ff */
[----:B----4-:R-:W-:Y:S05]  /*93c0*/  @!P0 NANOSLEEP.SYNCS 0x989680 ;  /* 0x009896800000895d */ /* 0x010fea0003900000 */
[----:B------:R-:W4:Y:S02]  /*93d0*/  @!P0 SYNCS.PHASECHK.TRANS64 P0, [R0+URZ+0xa8], R3 ;  /* 0x0000a803000085a7 */ /* 0x000f2400080010ff */
[----:B----4-:R-:W-:Y:S05]  /*93e0*/  @!P0 BRA `(.L_x_186) ;  /* 0xfffffffc00f08947 */ /* 0x010fea000383ffff */
[----:B------:R-:W-:Y:S05]  /*93f0*/  BRA `(.L_x_90) ;  /* 0xffffffb400747947 */ /* 0x000fea000383ffff */
.L_x_94:
[----:B------:R-:W-:Y:S07]  /*9400*/  MOV R3, UR7 ;  /* 0x0000000700037c02 */ /* 0x000fee0008000f00 */
.L_x_187:
[----:B-1----:R1:W2:Y:S02]  /*9410*/  SYNCS.PHASECHK.TRANS64.TRYWAIT P0, [R3+URZ+0x80], R12 ;  /* 0x0000800c030075a7 */ /* 0x0022a400080011ff */
[----:B--2---:R-:W-:Y:S05]  /*9420*/  @!P0 NANOSLEEP.SYNCS 0x989680 ;  /* 0x009896800000895d */ /* 0x004fea0003900000 */
[----:B------:R-:W2:Y:S02]  /*9430*/  @!P0 SYNCS.PHASECHK.TRANS64 P0, [R3+URZ+0x80], R12 ;  /* 0x0000800c030085a7 */ /* 0x000ea400080010ff */
[----:B--2---:R-:W-:Y:S05]  /*9440*/  @!P0 BRA `(.L_x_187) ;  /* 0xfffffffc00f08947 */ /* 0x004fea000383ffff */
[----:B------:R-:W-:Y:S05]  /*9450*/  BRA `(.L_x_188) ;  /* 0xffffffb400ec7947 */ /* 0x000fea000383ffff */
.L_x_95:
[----:B-1----:R-:W-:Y:S07]  /*9460*/  MOV R3, UR7 ;  /* 0x0000000700037c02 */ /* 0x002fee0008000f00 */
.L_x_189:
[----:B-1----:R1:W2:Y:S02]  /*9470*/  SYNCS.PHASECHK.TRANS64.TRYWAIT P0, [R3+URZ+0x88], R12 ;  /* 0x0000880c030075a7 */ /* 0x0022a400080011ff */
[----:B--2---:R-:W-:Y:S05]  /*9480*/  @!P0 NANOSLEEP.SYNCS 0x989680 ;  /* 0x009896800000895d */ /* 0x004fea0003900000 */
[----:B------:R-:W2:Y:S02]  /*9490*/  @!P0 SYNCS.PHASECHK.TRANS64 P0, [R3+URZ+0x88], R12 ;  /* 0x0000880c030085a7 */ /* 0x000ea400080010ff */
[----:B--2---:R-:W-:Y:S05]  /*94a0*/  @!P0 BRA `(.L_x_189) ;  /* 0xfffffffc00f08947 */ /* 0x004fea000383ffff */
[----:B------:R-:W-:Y:S05]  /*94b0*/  BRA `(.L_x_190) ;  /* 0xffffffb800487947 */ /* 0x000fea000383ffff */
.L_x_96:
[----:B-1----:R-:W-:Y:S07]  /*94c0*/  MOV R3, UR7 ;  /* 0x0000000700037c02 */ /* 0x002fee0008000f00 */
.L_x_191:
[----:B-1----:R1:W2:Y:S02]  /*94d0*/  SYNCS.PHASECHK.TRANS64.TRYWAIT P0, [R3+URZ+0x90], R12 ;  /* 0x0000900c030075a7 */ /* 0x0022a400080011ff */
[----:B--2---:R-:W-:Y:S05]  /*94e0*/  @!P0 NANOSLEEP.SYNCS 0x989680 ;  /* 0x009896800000895d */ /* 0x004fea0003900000 */
[----:B------:R-:W2:Y:S02]  /*94f0*/  @!P0 SYNCS.PHASECHK.TRANS64 P0, [R3+URZ+0x90], R12 ;  /* 0x0000900c030085a7 */ /* 0x000ea400080010ff */
[----:B--2---:R-:W-:Y:S05]  /*9500*/  @!P0 BRA `(.L_x_191) ;  /* 0xfffffffc00f08947 */ /* 0x004fea000383ffff */
[----:B------:R-:W-:Y:S05]  /*9510*/  BRA `(.L_x_192) ;  /* 0xffffffb800a47947 */ /* 0x000fea000383ffff */
.L_x_97:
[----:B------:R-:W-:Y:S07]  /*9520*/  MOV R3, UR7 ;  /* 0x0000000700037c02 */ /* 0x000fee0008000f00 */
.L_x_193:
[----:B-1----:R1:W2:Y:S02]  /*9530*/  SYNCS.PHASECHK.TRANS64.TRYWAIT P0, [R3+URZ+0x98], R12 ;  /* 0x0000980c030075a7 */ /* 0x0022a400080011ff */
[----:B--2---:R-:W-:Y:S05]  /*9540*/  @!P0 NANOSLEEP.SYNCS 0x989680 ;  /* 0x009896800000895d */ /* 0x004fea0003900000 */
[----:B------:R-:W2:Y:S02]  /*9550*/  @!P0 SYNCS.PHASECHK.TRANS64 P0, [R3+URZ+0x98], R12 ;  /* 0x0000980c030085a7 */ /* 0x000ea400080010ff */
[----:B--2---:R-:W-:Y:S05]  /*9560*/  @!P0 BRA `(.L_x_193) ;  /* 0xfffffffc00f08947 */ /* 0x004fea000383ffff */
[----:B------:R-:W-:Y:S05]  /*9570*/  BRA `(.L_x_194) ;  /* 0xffffffbc00447947 */ /* 0x000fea000383ffff */
.L_x_99:
[----:B------:R-:W-:-:S07]  /*9580*/  MOV R0, UR7 ;  /* 0x0000000700007c02 */ /* 0x000fce0008000f00 */
.L_x_195:
[----:B-1----:R1:W4:Y:S02]  /*9590*/  SYNCS.PHASECHK.TRANS64.TRYWAIT P0, [R0+URZ+0x80], R3 ;  /* 0x00008003000075a7 */ /* 0x00232400080011ff */
[----:B----4-:R-:W-:Y:S05]  /*95a0*/  @!P0 NANOSLEEP.SYNCS 0x989680 ;  /* 0x009896800000895d */ /* 0x010fea0003900000 */
[----:B------:R-:W4:Y:S02]  /*95b0*/  @!P0 SYNCS.PHASECHK.TRANS64 P0, [R0+URZ+0x80], R3 ;  /* 0x00008003000085a7 */ /* 0x000f2400080010ff */
[----:B----4-:R-:W-:Y:S05]  /*95c0*/  @!P0 BRA `(.L_x_195) ;  /* 0xfffffffc00f08947 */ /* 0x010fea000383ffff */
[----:B------:R-:W-:Y:S05]  /*95d0*/  BRA `(.L_x_196) ;  /* 0xffffffbc00cc7947 */ /* 0x000fea000383ffff */
.L_x_100:
[----:B-1----:R-:W-:-:S07]  /*95e0*/  MOV R0, UR7 ;  /* 0x0000000700007c02 */ /* 0x002fce0008000f00 */
.L_x_197:
[----:B-1----:R1:W4:Y:S02]  /*95f0*/  SYNCS.PHASECHK.TRANS64.TRYWAIT P0, [R0+URZ+0x88], R3 ;  /* 0x00008803000075a7 */ /* 0x00232400080011ff */
[----:B----4-:R-:W-:Y:S05]  /*9600*/  @!P0 NANOSLEEP.SYNCS 0x989680 ;  /* 0x009896800000895d */ /* 0x010fea0003900000 */
[----:B------:R-:W4:Y:S02]  /*9610*/  @!P0 SYNCS.PHASECHK.TRANS64 P0, [R0+URZ+0x88], R3 ;  /* 0x00008803000085a7 */ /* 0x000f2400080010ff */
[----:B----4-:R-:W-:Y:S05]  /*9620*/  @!P0 BRA `(.L_x_197) ;  /* 0xfffffffc00f08947 */ /* 0x010fea000383ffff */
[----:B------:R-:W-:Y:S05]  /*9630*/  BRA `(.L_x_198) ;  /* 0xffffffbc00bc7947 */ /* 0x000fea000383ffff */
.L_x_101:
[----:B-1----:R-:W-:-:S07]  /*9640*/  MOV R0, UR7 ;  /* 0x0000000700007c02 */ /* 0x002fce0008000f00 */
.L_x_199:
[----:B-1----:R1:W4:Y:S02]  /*9650*/  SYNCS.PHASECHK.TRANS64.TRYWAIT P0, [R0+URZ+0x90], R3 ;  /* 0x00009003000075a7 */ /* 0x00232400080011ff */
[----:B----4-:R-:W-:Y:S05]  /*9660*/  @!P0 NANOSLEEP.SYNCS 0x989680 ;  /* 0x009896800000895d */ /* 0x010fea0003900000 */
[----:B------:R-:W4:Y:S02]  /*9670*/  @!P0 SYNCS.PHASECHK.TRANS64 P0, [R0+URZ+0x90], R3 ;  /* 0x00009003000085a7 */ /* 0x000f2400080010ff */
[----:B----4-:R-:W-:Y:S05]  /*9680*/  @!P0 BRA `(.L_x_199) ;  /* 0xfffffffc00f08947 */ /* 0x010fea000383ffff */
[----:B------:R-:W-:Y:S05]  /*9690*/  BRA `(.L_x_200) ;  /* 0xffffffbc00ac7947 */ /* 0x000fea000383ffff */
.L_x_103:
[----:B--2---:R2:W3:Y:S02]  /*96a0*/  SYNCS.PHASECHK.TRANS64.TRYWAIT P0, [R0+URZ+0xb0], R3 ;  /* 0x0000b003000075a7 */ /* 0x0044e400080011ff */
[----:B---3--:R-:W-:Y:S05]  /*96b0*/  @!P0 NANOSLEEP.SYNCS 0x989680 ;  /* 0x009896800000895d */ /* 0x008fea0003900000 */
[----:B------:R-:W3:Y:S02]  /*96c0*/  @!P0 SYNCS.PHASECHK.TRANS64 P0, [R0+URZ+0xb0], R3 ;  /* 0x0000b003000085a7 */ /* 0x000ee400080010ff */
[----:B---3--:R-:W-:Y:S05]  /*96d0*/  @!P0 BRA `(.L_x_103) ;  /* 0xfffffffc00f08947 */ /* 0x008fea000383ffff */
[----:B------:R-:W-:Y:S05]  /*96e0*/  BRA `(.L_x_201) ;  /* 0xffffffc0007c7947 */ /* 0x000fea000383ffff */
.L_x_114:
[----:B-1----:R-:W-:Y:S04]  /*96f0*/  MOV R0, UR48 ;  /* 0x0000003000007c02 */ /* 0x002fe80008000f00 */
[----:B------:R1:W3:Y:S03]  /*9700*/  SYNCS.PHASECHK.TRANS64.TRYWAIT P1, [R0+URZ+0x60], R5 ;  /* 0x00006005000075a7 */ /* 0x0002e600080211ff */
[----:B---3--:R-:W-:Y:S05]  /*9710*/  @!P1 NANOSLEEP.SYNCS 0x989680 ;  /* 0x009896800000995d */ /* 0x008fea0003900000 */
[----:B------:R-:W3:Y:S02]  /*9720*/  @!P1 SYNCS.PHASECHK.TRANS64 P1, [R0+URZ+0x60], R5 ;  /* 0x00006005000095a7 */ /* 0x000ee400080210ff */
[----:B---3--:R-:W-:Y:S05]  /*9730*/  @!P1 BRA `(.L_x_114) ;  /* 0xfffffffc00ec9947 */ /* 0x008fea000383ffff */
[----:B------:R-:W-:Y:S05]  /*9740*/  BRA `(.L_x_113) ;  /* 0xffffffcc00847947 */ /* 0x000fea000383ffff */
.L_x_116:
[----:B-1----:R1:W4:Y:S02]  /*9750*/  SYNCS.PHASECHK.TRANS64.TRYWAIT P0, [R74+URZ+0xd0], R3 ;  /* 0x0000d0034a0075a7 */ /* 0x00232400080011ff */
[----:B----4-:R-:W-:Y:S05]  /*9760*/  @!P0 NANOSLEEP.SYNCS 0x989680 ;  /* 0x009896800000895d */ /* 0x010fea0003900000 */
[----:B------:R-:W4:Y:S02]  /*9770*/  @!P0 SYNCS.PHASECHK.TRANS64 P0, [R74+URZ+0xd0], R3 ;  /* 0x0000d0034a0085a7 */ /* 0x000f2400080010ff */
[----:B----4-:R-:W-:Y:S05]  /*9780*/  @!P0 BRA `(.L_x_116) ;  /* 0xfffffffc00f08947 */ /* 0x010fea000383ffff */
[----:B------:R-:W-:Y:S05]  /*9790*/  BRA `(.L_x_115) ;  /* 0xffffffcc00a47947 */ /* 0x000fea000383ffff */
.L_x_125:
[----:B--2---:R2:W3:Y:S02]  /*97a0*/  SYNCS.PHASECHK.TRANS64.TRYWAIT P0, [R3+URZ+0x60], R0 ;  /* 0x00006000030075a7 */ /* 0x0044e400080011ff */
[----:B---3--:R-:W-:Y:S05]  /*97b0*/  @!P0 NANOSLEEP.SYNCS 0x989680 ;  /* 0x009896800000895d */ /* 0x008fea0003900000 */
[----:B------:R-:W3:Y:S02]  /*97c0*/  @!P0 SYNCS.PHASECHK.TRANS64 P0, [R3+URZ+0x60], R0 ;  /* 0x00006000030085a7 */ /* 0x000ee400080010ff */
[----:B---3--:R-:W-:Y:S05]  /*97d0*/  @!P0 BRA `(.L_x_125) ;  /* 0xfffffffc00f08947 */ /* 0x008fea000383ffff */
[----:B------:R-:W-:Y:S05]  /*97e0*/  BRA `(.L_x_124) ;  /* 0xffffffd400b07947 */ /* 0x000fea000383ffff */
.L_x_133:
[----:B--2---:R2:W3:Y:S02]  /*97f0*/  SYNCS.PHASECHK.TRANS64.TRYWAIT P0, [R83+URZ+0x60], R4 ;  /* 0x00006004530075a7 */ /* 0x0044e400080011ff */
[----:B---3--:R-:W-:Y:S05]  /*9800*/  @!P0 NANOSLEEP.SYNCS 0x989680 ;  /* 0x009896800000895d */ /* 0x008fea0003900000 */
[----:B------:R-:W3:Y:S02]  /*9810*/  @!P0 SYNCS.PHASECHK.TRANS64 P0, [R83+URZ+0x60], R4 ;  /* 0x00006004530085a7 */ /* 0x000ee400080010ff */
[----:B---3--:R-:W-:Y:S05]  /*9820*/  @!P0 BRA `(.L_x_133) ;  /* 0xfffffffc00f08947 */ /* 0x008fea000383ffff */
[----:B------:R-:W-:Y:S05]  /*9830*/  BRA `(.L_x_132) ;  /* 0xffffffdc00cc7947 */ /* 0x000fea000383ffff */
.L_x_141:
[----:B--2---:R2:W3:Y:S02]  /*9840*/  SYNCS.PHASECHK.TRANS64.TRYWAIT P0, [R88+URZ+0x60], R3 ;  /* 0x00006003580075a7 */ /* 0x0044e400080011ff */
[----:B---3--:R-:W-:Y:S05]  /*9850*/  @!P0 NANOSLEEP.SYNCS 0x989680 ;  /* 0x009896800000895d */ /* 0x008fea0003900000 */
[----:B------:R-:W3:Y:S02]  /*9860*/  @!P0 SYNCS.PHASECHK.TRANS64 P0, [R88+URZ+0x60], R3 ;  /* 0x00006003580085a7 */ /* 0x000ee400080010ff */
[----:B---3--:R-:W-:Y:S05]  /*9870*/  @!P0 BRA `(.L_x_141) ;  /* 0xfffffffc00f08947 */ /* 0x008fea000383ffff */
[----:B------:R-:W-:Y:S05]  /*9880*/  BRA `(.L_x_140) ;  /* 0xffffffe400e87947 */ /* 0x000fea000383ffff */
        .weak           $__internal_0_$__cuda_sm10x_tcgen05_guardrail_trap_col_being_dealloced_not_returned_by_alloc
        .type           $__internal_0_$__cuda_sm10x_tcgen05_guardrail_trap_col_being_dealloced_not_returned_by_alloc,@function
        .size           $__internal_0_$__cuda_sm10x_tcgen05_guardrail_trap_col_being_dealloced_not_returned_by_alloc,($__internal_1_$__cuda_sm10x_tcgen05_guardrail_trap_phase_invalid_during_alloc - $__internal_0_$__cuda_sm10x_tcgen05_guardrail_trap_col_being_dealloced_not_returned_by_alloc)
$__internal_0_$__cuda_sm10x_tcgen05_guardrail_trap_col_being_dealloced_not_returned_by_alloc:
[----:B------:R-:W-:Y:S05]  /*9890*/  BPT.TRAP 0x1 ;  /* 0x000000040000795c */ /* 0x000fea0000300000 */
[----:B------:R-:W-:-:S04]  /*98a0*/  HFMA2 R3, -RZ, RZ, 0, 0 ;  /* 0x00000000ff037431 */ /* 0x000fc800000001ff */
[----:B------:R-:W-:Y:S05]  /*98b0*/  RET.REL.NODEC R2 `(_ZN7cutlass13device_kernelINS_4gemm6kernel13GemmUniversalIN4cute5tupleIJiiiiEEENS1_10collective13CollectiveMmaINS1_35MainloopSm100TmaUmmaWarpSpecializedILi6ELi2ELi4ENS5_IJNS4_1CILi4EEENSA_ILi1EEESC_EEEEENS5_IJNSA_ILi128EEESF_NSA_ILi64EEEEEENS_6half_tENS5_IJlSC_lEEESI_NS5_IJSC_llEEENS4_8TiledMMAINS4_8MMA_AtomIJNS4_26SM100_MMA_F16BF16_2x1SM_SSISI_SI_fLi128ELi128ELNS4_4UMMA5MajorE0ELSP_1ELNSO_7ScaleInE0ELSQ_0EEEEEENS4_6LayoutINS5_IJSC_SC_SC_EEENS5_IJNSA_ILi0EEESV_SV_EEEEENS5_IJNS4_10UnderscoreESY_SY_EEEEENS4_18SM100_TMA_2SM_LOADENS4_14ComposedLayoutINS4_7SwizzleILi3ELi4ELi3EEENS4_18smem_ptr_flag_bitsILi16EEENST_INS5_IJNSA_ILi8EEESG_EEENS5_IJSG_SC_EEEEEEEvNS4_8identityENS4_28SM100_TMA_2SM_LOAD_MULTICASTENS12_IS14_S16_NST_INS5_IJSG_S17_EEENS5_IJSC_SG_EEEEEEEvS1C_EENS_8epilogue10collective18CollectiveEpilogueINS1J_23Sm100TmaWarpSpecializedILi4ELi2ELi16ELb1ELb0EEEJNS5_IJSG_SF_SG_EEENS5_IJNST_ISG_SC_EENST_INS5_IJNSA_ILi16EEENSA_ILi2EEEEEES1F_EEEEESI_SJ_SI_SJ_NS1J_6fusion15FusionCallbacksIS1N_NS1V_17LinearCombinationISI_fSI_fLNS_15FloatRoundStyleE2EEES1O_S1U_JEEENS4_5SM1004TMEM4LOAD26SM100_TMEM_LOAD_32dp32b16xENS4_13SM90_TMA_LOADENS12_INS13_ILi1ELi4ELi3EEES16_NST_INS5_IJS17_S1Q_EEENS5_IJS1Q_SC_EEEEEEENS4_39AutoVectorizingCopyWithAssumedAlignmentILi128EEENS4_14SM90_TMA_STOREES2A_S2C_S2C_EEEvvEEEEvNT_6ParamsE) ;  /* 0xffffff6402d07950 */ /* 0x000fea0003c3ffff */
        .weak           $__internal_1_$__cuda_sm10x_tcgen05_guardrail_trap_phase_invalid_during_alloc
        .type           $__internal_1_$__cuda_sm10x_tcgen05_guardrail_trap_phase_invalid_during_alloc,@function
        .size           $__internal_1_$__cuda_sm10x_tcgen05_guardrail_trap_phase_invalid_during_alloc,($__internal_2_$__cuda_sm10x_tcgen05_guardrail_trap_unallocated_columns_being_dealloced - $__internal_1_$__cuda_sm10x_tcgen05_guardrail_trap_phase_invalid_during_alloc)
$__internal_1_$__cuda_sm10x_tcgen05_guardrail_trap_phase_invalid_during_alloc:
[----:B------:R-:W-:Y:S05]  /*98c0*/  BPT.TRAP 0x1 ;  /* 0x000000040000795c */ /* 0x000fea0000300000 */
[----:B------:R-:W-:-:S04]  /*98d0*/  MOV R3, 0x0 ;  /* 0x0000000000037802 */ /* 0x000fc80000000f00 */
[----:B------:R-:W-:Y:S05]  /*98e0*/  RET.REL.NODEC R2 `(_ZN7cutlass13device_kernelINS_4gemm6kernel13GemmUniversalIN4cute5tupleIJiiiiEEENS1_10collective13CollectiveMmaINS1_35MainloopSm100TmaUmmaWarpSpecializedILi6ELi2ELi4ENS5_IJNS4_1CILi4EEENSA_ILi1EEESC_EEEEENS5_IJNSA_ILi128EEESF_NSA_ILi64EEEEEENS_6half_tENS5_IJlSC_lEEESI_NS5_IJSC_llEEENS4_8TiledMMAINS4_8MMA_AtomIJNS4_26SM100_MMA_F16BF16_2x1SM_SSISI_SI_fLi128ELi128ELNS4_4UMMA5MajorE0ELSP_1ELNSO_7ScaleInE0ELSQ_0EEEEEENS4_6LayoutINS5_IJSC_SC_SC_EEENS5_IJNSA_ILi0EEESV_SV_EEEEENS5_IJNS4_10UnderscoreESY_SY_EEEEENS4_18SM100_TMA_2SM_LOADENS4_14ComposedLayoutINS4_7SwizzleILi3ELi4ELi3EEENS4_18smem_ptr_flag_bitsILi16EEENST_INS5_IJNSA_ILi8EEESG_EEENS5_IJSG_SC_EEEEEEEvNS4_8identityENS4_28SM100_TMA_2SM_LOAD_MULTICASTENS12_IS14_S16_NST_INS5_IJSG_S17_EEENS5_IJSC_SG_EEEEEEEvS1C_EENS_8epilogue10collective18CollectiveEpilogueINS1J_23Sm100TmaWarpSpecializedILi4ELi2ELi16ELb1ELb0EEEJNS5_IJSG_SF_SG_EEENS5_IJNST_ISG_SC_EENST_INS5_IJNSA_ILi16EEENSA_ILi2EEEEEES1F_EEEEESI_SJ_SI_SJ_NS1J_6fusion15FusionCallbacksIS1N_NS1V_17LinearCombinationISI_fSI_fLNS_15FloatRoundStyleE2EEES1O_S1U_JEEENS4_5SM1004TMEM4LOAD26SM100_TMEM_LOAD_32dp32b16xENS4_13SM90_TMA_LOADENS12_INS13_ILi1ELi4ELi3EEES16_NST_INS5_IJS17_S1Q_EEENS5_IJS1Q_SC_EEEEEEENS4_39AutoVectorizingCopyWithAssumedAlignmentILi128EEENS4_14SM90_TMA_STOREES2A_S2C_S2C_EEEvvEEEEvNT_6ParamsE) ;  /* 0xffffff6402c47950 */ /* 0x000fea0003c3ffff */
        .weak           $__internal_2_$__cuda_sm10x_tcgen05_guardrail_trap_unallocated_columns_being_dealloced
        .type           $__internal_2_$__cuda_sm10x_tcgen05_guardrail_trap_unallocated_columns_being_dealloced,@function
        .size           $__internal_2_$__cuda_sm10x_tcgen05_guardrail_trap_unallocated_columns_being_dealloced,(.L_x_203 - $__internal_2_$__cuda_sm10x_tcgen05_guardrail_trap_unallocated_columns_being_dealloced)
$__internal_2_$__cuda_sm10x_tcgen05_guardrail_trap_unallocated_columns_being_dealloced:
[----:B------:R-:W-:Y:S05]  /*98f0*/  BPT.TRAP 0x1 ;  /* 0x000000040000795c */ /* 0x000fea0000300000 */
[----:B------:R-:W-:-:S04]  /*9900*/  HFMA2 R3, -RZ, RZ, 0, 0 ;  /* 0x00000000ff037431 */ /* 0x000fc800000001ff */
[----:B------:R-:W-:Y:S05]  /*9910*/  RET.REL.NODEC R2 `(_ZN7cutlass13device_kernelINS_4gemm6kernel13GemmUniversalIN4cute5tupleIJiiiiEEENS1_10collective13CollectiveMmaINS1_35MainloopSm100TmaUmmaWarpSpecializedILi6ELi2ELi4ENS5_IJNS4_1CILi4EEENSA_ILi1EEESC_EEEEENS5_IJNSA_ILi128EEESF_NSA_ILi64EEEEEENS_6half_tENS5_IJlSC_lEEESI_NS5_IJSC_llEEENS4_8TiledMMAINS4_8MMA_AtomIJNS4_26SM100_MMA_F16BF16_2x1SM_SSISI_SI_fLi128ELi128ELNS4_4UMMA5MajorE0ELSP_1ELNSO_7ScaleInE0ELSQ_0EEEEEENS4_6LayoutINS5_IJSC_SC_SC_EEENS5_IJNSA_ILi0EEESV_SV_EEEEENS5_IJNS4_10UnderscoreESY_SY_EEEEENS4_18SM100_TMA_2SM_LOADENS4_14ComposedLayoutINS4_7SwizzleILi3ELi4ELi3EEENS4_18smem_ptr_flag_bitsILi16EEENST_INS5_IJNSA_ILi8EEESG_EEENS5_IJSG_SC_EEEEEEEvNS4_8identityENS4_28SM100_TMA_2SM_LOAD_MULTICASTENS12_IS14_S16_NST_INS5_IJSG_S17_EEENS5_IJSC_SG_EEEEEEEvS1C_EENS_8epilogue10collective18CollectiveEpilogueINS1J_23Sm100TmaWarpSpecializedILi4ELi2ELi16ELb1ELb0EEEJNS5_IJSG_SF_SG_EEENS5_IJNST_ISG_SC_EENST_INS5_IJNSA_ILi16EEENSA_ILi2EEEEEES1F_EEEEESI_SJ_SI_SJ_NS1J_6fusion15FusionCallbacksIS1N_NS1V_17LinearCombinationISI_fSI_fLNS_15FloatRoundStyleE2EEES1O_S1U_JEEENS4_5SM1004TMEM4LOAD26SM100_TMEM_LOAD_32dp32b16xENS4_13SM90_TMA_LOADENS12_INS13_ILi1ELi4ELi3EEES16_NST_INS5_IJS17_S1Q_EEENS5_IJS1Q_SC_EEEEEEENS4_39AutoVectorizingCopyWithAssumedAlignmentILi128EEENS4_14SM90_TMA_STOREES2A_S2C_S2C_EEEvvEEEEvNT_6ParamsE) ;  /* 0xffffff6402b87950 */ /* 0x000fea0003c3ffff */
.L_x_202:
[----:B------:R-:W-:-:S00]  /*9920*/  BRA `(.L_x_202) ;  /* 0xfffffffc00fc7947 */ /* 0x000fc0000383ffff */
[----:B------:R-:W-:-:S00]  /*9930*/  NOP ;  /* 0x0000000000007918 */ /* 0x000fc00000000000 */
        /* <DEDUP_REMOVED lines=12> */
.L_x_203:


//--------------------- .nv.global.init           --------------------------
	.section	.nv.global.init,"aw",@progbits
.nv.global.init:
	.type		$str$27,@object
	.size		$str$27,($str$28 - $str$27)
$str$27:
        /*0000*/ 	.byte	0x28, 0x61, 0x64, 0x64, 0x72, 0x65, 0x73, 0x73, 0x20, 0x26, 0x20, 0x6d, 0x61, 0x73, 0x6b, 0x29
        /*0010*/ 	.byte	0x20, 0x3d, 0x3d, 0x20, 0x30, 0x00
	.type		$str$28,@object
	.size		$str$28,($str$26 - $str$28)
$str$28:
        /*0016*/ 	.byte	0x2f, 0x74, 0x6d, 0x70, 0x2f, 0x63, 0x75, 0x74, 0x6c, 0x61, 0x73, 0x73, 0x5f, 0x73, 0x77, 0x65
        /*0026*/ 	.byte	0x65, 0x70, 0x5f, 0x73, 0x72, 0x63, 0x2f, 0x69, 0x6e, 0x63, 0x6c, 0x75, 0x64, 0x65, 0x2f, 0x63
        /*0036*/ 	.byte	0x75, 0x74, 0x65, 0x2f, 0x70, 0x6f, 0x69, 0x6e, 0x74, 0x65, 0x72, 0x5f, 0x66, 0x6c, 0x61, 0x67
        /*0046*/ 	.byte	0x67, 0x65, 0x64, 0x2e, 0x68, 0x70, 0x70, 0x00
	.type		$str$26,@object
	.size		$str$26,($str$25 - $str$26)
$str$26:
        /*004e*/ 	.byte	0x2f, 0x74, 0x6d, 0x70, 0x2f, 0x63, 0x75, 0x74, 0x6c, 0x61, 0x73, 0x73, 0x5f, 0x73, 0x77, 0x65
        /*005e*/ 	.byte	0x65, 0x70, 0x5f, 0x73, 0x72, 0x63, 0x2f, 0x69, 0x6e, 0x63, 0x6c, 0x75, 0x64, 0x65, 0x2f, 0x63
        /*006e*/ 	.byte	0x75, 0x74, 0x65, 0x2f, 0x61, 0x74, 0x6f, 0x6d, 0x2f, 0x63, 0x6f, 0x70, 0x79, 0x5f, 0x74, 0x72
        /*007e*/ 	.byte	0x61, 0x69, 0x74, 0x73, 0x5f, 0x73, 0x6d, 0x31, 0x30, 0x30, 0x2e, 0x68, 0x70, 0x70, 0x00
	.type		$str$25,@object
	.size		$str$25,(__unnamed_1 - $str$25)
$str$25:
        /*008d*/ 	.byte	0x28, 0x28, 0x75, 0x69, 0x6e, 0x74, 0x33, 0x32, 0x5f, 0x74, 0x28, 0x74, 0x68, 0x72, 0x65, 0x61
        /*009d*/ 	.byte	0x64, 0x49, 0x64, 0x78, 0x2e, 0x78, 0x29, 0x20, 0x2f, 0x20, 0x33, 0x32, 0x29, 0x20, 0x25, 0x20
        /*00ad*/ 	.byte	0x34, 0x29, 0x20, 0x3d, 0x3d, 0x20, 0x28, 0x28, 0x28, 0x74, 0x6d, 0x65, 0x6d, 0x5f, 0x61, 0x64
        /*00bd*/ 	.byte	0x64, 0x72, 0x20, 0x3e, 0x3e, 0x20, 0x31, 0x36, 0x29, 0x20, 0x2f, 0x20, 0x33, 0x32, 0x29, 0x20
        /*00cd*/ 	.byte	0x25, 0x20, 0x34, 0x29, 0x00
	.type		__unnamed_1,@object
	.size		__unnamed_1,(__unnamed_2 - __unnamed_1)
__unnamed_1:
        /*00d2*/ 	.byte	0x61, 0x75, 0x74, 0x6f, 0x20, 0x63, 0x75, 0x74, 0x65, 0x3a, 0x3a, 0x61, 0x73, 0x5f, 0x70, 0x6f
        /* <DEDUP_REMOVED lines=24> */
        /*0262*/ 	.byte	0x34, 0x38, 0x3e, 0x3e, 0x3e, 0x3e, 0x5d, 0x00
	.type		__unnamed_2,@object
	.size		__unnamed_2,(.L_2 - __unnamed_2)
__unnamed_2:
        /* <DEDUP_REMOVED lines=40> */
        /*04ea*/ 	.byte	0x3a, 0x3a, 0x43, 0x3c, 0x30, 0x3e, 0x3e, 0x3e, 0x3e, 0x5d, 0x00
.L_2:


//--------------------- .nv.shared._ZN7cutlass13device_kernelINS_4gemm6kernel13GemmUniversalIN4cute5tupleIJiiiiEEENS1_10collective13CollectiveMmaINS1_35MainloopSm100TmaUmmaWarpSpecializedILi6ELi2ELi4ENS5_IJNS4_1CILi4EEENSA_ILi1EEESC_EEEEENS5_IJNSA_ILi128EEESF_NSA_ILi64EEEEEENS_6half_tENS5_IJlSC_lEEESI_NS5_IJSC_llEEENS4_8TiledMMAINS4_8MMA_AtomIJNS4_26SM100_MMA_F16BF16_2x1SM_SSISI_SI_fLi128ELi128ELNS4_4UMMA5MajorE0ELSP_1ELNSO_7ScaleInE0ELSQ_0EEEEEENS4_6LayoutINS5_IJSC_SC_SC_EEENS5_IJNSA_ILi0EEESV_SV_EEEEENS5_IJNS4_10UnderscoreESY_SY_EEEEENS4_18SM100_TMA_2SM_LOADENS4_14ComposedLayoutINS4_7SwizzleILi3ELi4ELi3EEENS4_18smem_ptr_flag_bitsILi16EEENST_INS5_IJNSA_ILi8EEESG_EEENS5_IJSG_SC_EEEEEEEvNS4_8identityENS4_28SM100_TMA_2SM_LOAD_MULTICASTENS12_IS14_S16_NST_INS5_IJSG_S17_EEENS5_IJSC_SG_EEEEEEEvS1C_EENS_8epilogue10collective18CollectiveEpilogueINS1J_23Sm100TmaWarpSpecializedILi4ELi2ELi16ELb1ELb0EEEJNS5_IJSG_SF_SG_EEENS5_IJNST_ISG_SC_EENST_INS5_IJNSA_ILi16EEENSA_ILi2EEEEEES1F_EEEEESI_SJ_SI_SJ_NS1J_6fusion15FusionCallbacksIS1N_NS1V_17LinearCombinationISI_fSI_fLNS_15FloatRoundStyleE2EEES1O_S1U_JEEENS4_5SM1004TMEM4LOAD26SM100_TMEM_LOAD_32dp32b16xENS4_13SM90_TMA_LOADENS12_INS13_ILi1ELi4ELi3EEES16_NST_INS5_IJS17_S1Q_EEENS5_IJS1Q_SC_EEEEEEENS4_39AutoVectorizingCopyWithAssumedAlignmentILi128EEENS4_14SM90_TMA_STOREES2A_S2C_S2C_EEEvvEEEEvNT_6ParamsE --------------------------
	.section	.nv.shared._ZN7cutlass13device_kernelINS_4gemm6kernel13GemmUniversalIN4cute5tupleIJiiiiEEENS1_10collective13CollectiveMmaINS1_35MainloopSm100TmaUmmaWarpSpecializedILi6ELi2ELi4ENS5_IJNS4_1CILi4EEENSA_ILi1EEESC_EEEEENS5_IJNSA_ILi128EEESF_NSA_ILi64EEEEEENS_6half_tENS5_IJlSC_lEEESI_NS5_IJSC_llEEENS4_8TiledMMAINS4_8MMA_AtomIJNS4_26SM100_MMA_F16BF16_2x1SM_SSISI_SI_fLi128ELi128ELNS4_4UMMA5MajorE0ELSP_1ELNSO_7ScaleInE0ELSQ_0EEEEEENS4_6LayoutINS5_IJSC_SC_SC_EEENS5_IJNSA_ILi0EEESV_SV_EEEEENS5_IJNS4_10UnderscoreESY_SY_EEEEENS4_18SM100_TMA_2SM_LOADENS4_14ComposedLayoutINS4_7SwizzleILi3ELi4ELi3EEENS4_18smem_ptr_flag_bitsILi16EEENST_INS5_IJNSA_ILi8EEESG_EEENS5_IJSG_SC_EEEEEEEvNS4_8identityENS4_28SM100_TMA_2SM_LOAD_MULTICASTENS12_IS14_S16_NST_INS5_IJSG_S17_EEENS5_IJSC_SG_EEEEEEEvS1C_EENS_8epilogue10collective18CollectiveEpilogueINS1J_23Sm100TmaWarpSpecializedILi4ELi2ELi16ELb1ELb0EEEJNS5_IJSG_SF_SG_EEENS5_IJNST_ISG_SC_EENST_INS5_IJNSA_ILi16EEENSA_ILi2EEEEEES1F_EEEEESI_SJ_SI_SJ_NS1J_6fusion15FusionCallbacksIS1N_NS1V_17LinearCombinationISI_fSI_fLNS_15FloatRoundStyleE2EEES1O_S1U_JEEENS4_5SM1004TMEM4LOAD26SM100_TMEM_LOAD_32dp32b16xENS4_13SM90_TMA_LOADENS12_INS13_ILi1ELi4ELi3EEES16_NST_INS5_IJS17_S1Q_EEENS5_IJS1Q_SC_EEEEEEENS4_39AutoVectorizingCopyWithAssumedAlignmentILi128EEENS4_14SM90_TMA_STOREES2A_S2C_S2C_EEEvvEEEEvNT_6ParamsE,"aw",@nobits
	.sectionflags	@""
	.align	16
	.zero		1024


//--------------------- .nv.shared.reserved.0     --------------------------
	.section	.nv.shared.reserved.0,"aw",@nobits
	.weak		__nv_reservedSMEM_offset_0_alias
	.size		__nv_reservedSMEM_offset_0_alias, 0, 64
	.other		__nv_reservedSMEM_offset_0_alias,@"STO_CUDA_RESERVED_SHARED STV_DEFAULT"
__nv_reservedSMEM_offset_0_alias:
	.zero		0
.nv.shared.reserved.0:
	.zero		64
	.weak		__nv_reservedSMEM_tcgen05_partition
	.type		__nv_reservedSMEM_tcgen05_partition,@object
	.size		__nv_reservedSMEM_tcgen05_partition,(.L_0 - __nv_reservedSMEM_tcgen05_partition)
__nv_reservedSMEM_tcgen05_partition:
	.zero		32
.L_0:


//--------------------- .nv.global                --------------------------
	.section	.nv.global,"aw",@nobits
.nv.global:
	.type		_ZN40_INTERNAL_9d9b758c_4_k_cu_67b12e81_380664cute1_E,@object
	.size		_ZN40_INTERNAL_9d9b758c_4_k_cu_67b12e81_380664cute1_E,(_ZN40_INTERNAL_9d9b758c_4_k_cu_67b12e81_380664cuda3std3__45__cpo6cbeginE - _ZN40_INTERNAL_9d9b758c_4_k_cu_67b12e81_380664cute1_E)
_ZN40_INTERNAL_9d9b758c_4_k_cu_67b12e81_380664cute1_E:
	.zero		1
	.type		_ZN40_INTERNAL_9d9b758c_4_k_cu_67b12e81_380664cuda3std3__45__cpo6cbeginE,@object
	.size		_ZN40_INTERNAL_9d9b758c_4_k_cu_67b12e81_380664cuda3std3__45__cpo6cbeginE,(_ZN40_INTERNAL_9d9b758c_4_k_cu_67b12e81_380664cuda3std3__48in_placeE - _ZN40_INTERNAL_9d9b758c_4_k_cu_67b12e81_380664cuda3std3__45__cpo6cbeginE)
_ZN40_INTERNAL_9d9b758c_4_k_cu_67b12e81_380664cuda3std3__45__cpo6cbeginE:
	.zero		1
	.type		_ZN40_INTERNAL_9d9b758c_4_k_cu_67b12e81_380664cuda3std3__48in_placeE,@object
	.size		_ZN40_INTERNAL_9d9b758c_4_k_cu_67b12e81_380664cuda3std3__48in_placeE,(_ZN40_INTERNAL_9d9b758c_4_k_cu_67b12e81_380664cuda3std6ranges3__45__cpo9iter_moveE - _ZN40_INTERNAL_9d9b758c_4_k_cu_67b12e81_380664cuda3std3__48in_placeE)
_ZN40_INTERNAL_9d9b758c_4_k_cu_67b12e81_380664cuda3std3__48in_placeE:
	.zero		1
	.type		_ZN40_INTERNAL_9d9b758c_4_k_cu_67b12e81_380664cuda3std6ranges3__45__cpo9iter_moveE,@object
	.size		_ZN40_INTERNAL_9d9b758c_4_k_cu_67b12e81_380664cuda3std6ranges3__45__cpo9iter_moveE,(_ZN40_INTERNAL_9d9b758c_4_k_cu_67b12e81_380664cuda3std3__45__cpo5beginE - _ZN40_INTERNAL_9d9b758c_4_k_cu_67b12e81_380664cuda3std6ranges3__45__cpo9iter_moveE)
_ZN40_INTERNAL_9d9b758c_4_k_cu_67b12e81_380664cuda3std6ranges3__45__cpo9iter_moveE:
	.zero		1
	.type		_ZN40_INTERNAL_9d9b758c_4_k_cu_67b12e81_380664cuda3std3__45__cpo5beginE,@object
	.size		_ZN40_INTERNAL_9d9b758c_4_k_cu_67b12e81_380664cuda3std3__45__cpo5beginE,(_ZN40_INTERNAL_9d9b758c_4_k_cu_67b12e81_380664cuda3std3__442_GLOBAL__N__9d9b758c_4_k_cu_67b12e81_380666ignoreE - _ZN40_INTERNAL_9d9b758c_4_k_cu_67b12e81_380664cuda3std3__45__cpo5beginE)
_ZN40_INTERNAL_9d9b758c_4_k_cu_67b12e81_380664cuda3std3__45__cpo5beginE:
	.zero		1
	.type		_ZN40_INTERNAL_9d9b758c_4_k_cu_67b12e81_380664cuda3std3__442_GLOBAL__N__9d9b758c_4_k_cu_67b12e81_380666ignoreE,@object
	.size		_ZN40_INTERNAL_9d9b758c_4_k_cu_67b12e81_380664cuda3std3__442_GLOBAL__N__9d9b758c_4_k_cu_67b12e81_380666ignoreE,(_ZN40_INTERNAL_9d9b758c_4_k_cu_67b12e81_380664cute7productE - _ZN40_INTERNAL_9d9b758c_4_k_cu_67b12e81_380664cuda3std3__442_GLOBAL__N__9d9b758c_4_k_cu_67b12e81_380666ignoreE)
_ZN40_INTERNAL_9d9b758c_4_k_cu_67b12e81_380664cuda3std3__442_GLOBAL__N__9d9b758c_4_k_cu_67b12e81_380666ignoreE:
	.zero		1
	.type		_ZN40_INTERNAL_9d9b758c_4_k_cu_67b12e81_380664cute7productE,@object
	.size		_ZN40_INTERNAL_9d9b758c_4_k_cu_67b12e81_380664cute7productE,(_ZN40_INTERNAL_9d9b758c_4_k_cu_67b12e81_380664cuda3std3__45__cpo3endE - _ZN40_INTERNAL_9d9b758c_4_k_cu_67b12e81_380664cute7productE)
_ZN40_INTERNAL_9d9b758c_4_k_cu_67b12e81_380664cute7productE:
	.zero		1
	.type		_ZN40_INTERNAL_9d9b758c_4_k_cu_67b12e81_380664cuda3std3__45__cpo3endE,@object
	.size		_ZN40_INTERNAL_9d9b758c_4_k_cu_67b12e81_380664cuda3std3__45__cpo3endE,(_ZN40_INTERNAL_9d9b758c_4_k_cu_67b12e81_380664cuda3std3__419piecewise_constructE - _ZN40_INTERNAL_9d9b758c_4_k_cu_67b12e81_380664cuda3std3__45__cpo3endE)
_ZN40_INTERNAL_9d9b758c_4_k_cu_67b12e81_380664cuda3std3__45__cpo3endE:
	.zero		1
	.type		_ZN40_INTERNAL_9d9b758c_4_k_cu_67b12e81_380664cuda3std3__419piecewise_constructE,@object
	.size		_ZN40_INTERNAL_9d9b758c_4_k_cu_67b12e81_380664cuda3std3__419piecewise_constructE,(_ZN40_INTERNAL_9d9b758c_4_k_cu_67b12e81_380664cuda3std3__45__cpo4cendE - _ZN40_INTERNAL_9d9b758c_4_k_cu_67b12e81_380664cuda3std3__419piecewise_constructE)
_ZN40_INTERNAL_9d9b758c_4_k_cu_67b12e81_380664cuda3std3__419piecewise_constructE:
	.zero		1
	.type		_ZN40_INTERNAL_9d9b758c_4_k_cu_67b12e81_380664cuda3std3__45__cpo4cendE,@object
	.size		_ZN40_INTERNAL_9d9b758c_4_k_cu_67b12e81_380664cuda3std3__45__cpo4cendE,(_ZN40_INTERNAL_9d9b758c_4_k_cu_67b12e81_380664cuda3std6ranges3__45__cpo4swapE - _ZN40_INTERNAL_9d9b758c_4_k_cu_67b12e81_380664cuda3std3__45__cpo4cendE)
_ZN40_INTERNAL_9d9b758c_4_k_cu_67b12e81_380664cuda3std3__45__cpo4cendE:
	.zero		1
	.type		_ZN40_INTERNAL_9d9b758c_4_k_cu_67b12e81_380664cuda3std6ranges3__45__cpo4swapE,@object
	.size		_ZN40_INTERNAL_9d9b758c_4_k_cu_67b12e81_380664cuda3std6ranges3__45__cpo4swapE,(.L_10 - _ZN40_INTERNAL_9d9b758c_4_k_cu_67b12e81_380664cuda3std6ranges3__45__cpo4swapE)
_ZN40_INTERNAL_9d9b758c_4_k_cu_67b12e81_380664cuda3std6ranges3__45__cpo4swapE:
	.zero		1
.L_10:


//--------------------- .nv.constant0._ZN7cutlass13device_kernelINS_4gemm6kernel13GemmUniversalIN4cute5tupleIJiiiiEEENS1_10collective13CollectiveMmaINS1_35MainloopSm100TmaUmmaWarpSpecializedILi6ELi2ELi4ENS5_IJNS4_1CILi4EEENSA_ILi1EEESC_EEEEENS5_IJNSA_ILi128EEESF_NSA_ILi64EEEEEENS_6half_tENS5_IJlSC_lEEESI_NS5_IJSC_llEEENS4_8TiledMMAINS4_8MMA_AtomIJNS4_26SM100_MMA_F16BF16_2x1SM_SSISI_SI_fLi128ELi128ELNS4_4UMMA5MajorE0ELSP_1ELNSO_7ScaleInE0ELSQ_0EEEEEENS4_6LayoutINS5_IJSC_SC_SC_EEENS5_IJNSA_ILi0EEESV_SV_EEEEENS5_IJNS4_10UnderscoreESY_SY_EEEEENS4_18SM100_TMA_2SM_LOADENS4_14ComposedLayoutINS4_7SwizzleILi3ELi4ELi3EEENS4_18smem_ptr_flag_bitsILi16EEENST_INS5_IJNSA_ILi8EEESG_EEENS5_IJSG_SC_EEEEEEEvNS4_8identityENS4_28SM100_TMA_2SM_LOAD_MULTICASTENS12_IS14_S16_NST_INS5_IJSG_S17_EEENS5_IJSC_SG_EEEEEEEvS1C_EENS_8epilogue10collective18CollectiveEpilogueINS1J_23Sm100TmaWarpSpecializedILi4ELi2ELi16ELb1ELb0EEEJNS5_IJSG_SF_SG_EEENS5_IJNST_ISG_SC_EENST_INS5_IJNSA_ILi16EEENSA_ILi2EEEEEES1F_EEEEESI_SJ_SI_SJ_NS1J_6fusion15FusionCallbacksIS1N_NS1V_17LinearCombinationISI_fSI_fLNS_15FloatRoundStyleE2EEES1O_S1U_JEEENS4_5SM1004TMEM4LOAD26SM100_TMEM_LOAD_32dp32b16xENS4_13SM90_TMA_LOADENS12_INS13_ILi1ELi4ELi3EEES16_NST_INS5_IJS17_S1Q_EEENS5_IJS1Q_SC_EEEEEEENS4_39AutoVectorizingCopyWithAssumedAlignmentILi128EEENS4_14SM90_TMA_STOREES2A_S2C_S2C_EEEvvEEEEvNT_6ParamsE --------------------------
	.section	.nv.constant0._ZN7cutlass13device_kernelINS_4gemm6kernel13GemmUniversalIN4cute5tupleIJiiiiEEENS1_10collective13CollectiveMmaINS1_35MainloopSm100TmaUmmaWarpSpecializedILi6ELi2ELi4ENS5_IJNS4_1CILi4EEENSA_ILi1EEESC_EEEEENS5_IJNSA_ILi128EEESF_NSA_ILi64EEEEEENS_6half_tENS5_IJlSC_lEEESI_NS5_IJSC_llEEENS4_8TiledMMAINS4_8MMA_AtomIJNS4_26SM100_MMA_F16BF16_2x1SM_SSISI_SI_fLi128ELi128ELNS4_4UMMA5MajorE0ELSP_1ELNSO_7ScaleInE0ELSQ_0EEEEEENS4_6LayoutINS5_IJSC_SC_SC_EEENS5_IJNSA_ILi0EEESV_SV_EEEEENS5_IJNS4_10UnderscoreESY_SY_EEEEENS4_18SM100_TMA_2SM_LOADENS4_14ComposedLayoutINS4_7SwizzleILi3ELi4ELi3EEENS4_18smem_ptr_flag_bitsILi16EEENST_INS5_IJNSA_ILi8EEESG_EEENS5_IJSG_SC_EEEEEEEvNS4_8identityENS4_28SM100_TMA_2SM_LOAD_MULTICASTENS12_IS14_S16_NST_INS5_IJSG_S17_EEENS5_IJSC_SG_EEEEEEEvS1C_EENS_8epilogue10collective18CollectiveEpilogueINS1J_23Sm100TmaWarpSpecializedILi4ELi2ELi16ELb1ELb0EEEJNS5_IJSG_SF_SG_EEENS5_IJNST_ISG_SC_EENST_INS5_IJNSA_ILi16EEENSA_ILi2EEEEEES1F_EEEEESI_SJ_SI_SJ_NS1J_6fusion15FusionCallbacksIS1N_NS1V_17LinearCombinationISI_fSI_fLNS_15FloatRoundStyleE2EEES1O_S1U_JEEENS4_5SM1004TMEM4LOAD26SM100_TMEM_LOAD_32dp32b16xENS4_13SM90_TMA_LOADENS12_INS13_ILi1ELi4ELi3EEES16_NST_INS5_IJS17_S1Q_EEENS5_IJS1Q_SC_EEEEEEENS4_39AutoVectorizingCopyWithAssumedAlignmentILi128EEENS4_14SM90_TMA_STOREES2A_S2C_S2C_EEEvvEEEEvNT_6ParamsE,"a",@progbits
	.sectionflags	@""
	.align	4
.nv.constant0._ZN7cutlass13device_kernelINS_4gemm6kernel13GemmUniversalIN4cute5tupleIJiiiiEEENS1_10collective13CollectiveMmaINS1_35MainloopSm100TmaUmmaWarpSpecializedILi6ELi2ELi4ENS5_IJNS4_1CILi4EEENSA_ILi1EEESC_EEEEENS5_IJNSA_ILi128EEESF_NSA_ILi64EEEEEENS_6half_tENS5_IJlSC_lEEESI_NS5_IJSC_llEEENS4_8TiledMMAINS4_8MMA_AtomIJNS4_26SM100_MMA_F16BF16_2x1SM_SSISI_SI_fLi128ELi128ELNS4_4UMMA5MajorE0ELSP_1ELNSO_7ScaleInE0ELSQ_0EEEEEENS4_6LayoutINS5_IJSC_SC_SC_EEENS5_IJNSA_ILi0EEESV_SV_EEEEENS5_IJNS4_10UnderscoreESY_SY_EEEEENS4_18SM100_TMA_2SM_LOADENS4_14ComposedLayoutINS4_7SwizzleILi3ELi4ELi3EEENS4_18smem_ptr_flag_bitsILi16EEENST_INS5_IJNSA_ILi8EEESG_EEENS5_IJSG_SC_EEEEEEEvNS4_8identityENS4_28SM100_TMA_2SM_LOAD_MULTICASTENS12_IS14_S16_NST_INS5_IJSG_S17_EEENS5_IJSC_SG_EEEEEEEvS1C_EENS_8epilogue10collective18CollectiveEpilogueINS1J_23Sm100TmaWarpSpecializedILi4ELi2ELi16ELb1ELb0EEEJNS5_IJSG_SF_SG_EEENS5_IJNST_ISG_SC_EENST_INS5_IJNSA_ILi16EEENSA_ILi2EEEEEES1F_EEEEESI_SJ_SI_SJ_NS1J_6fusion15FusionCallbacksIS1N_NS1V_17LinearCombinationISI_fSI_fLNS_15FloatRoundStyleE2EEES1O_S1U_JEEENS4_5SM1004TMEM4LOAD26SM100_TMEM_LOAD_32dp32b16xENS4_13SM90_TMA_LOADENS12_INS13_ILi1ELi4ELi3EEES16_NST_INS5_IJS17_S1Q_EEENS5_IJS1Q_SC_EEEEEEENS4_39AutoVectorizingCopyWithAssumedAlignmentILi128EEENS4_14SM90_TMA_STOREES2A_S2C_S2C_EEEvvEEEEvNT_6ParamsE:
	.zero		2944


//--------------------- SYMBOLS --------------------------

	.type		.nv.reservedSmem.offset0,@object
	.size		.nv.reservedSmem.offset0,0x4
	.type		.nv.reservedSmem.cap,@object
	.size		.nv.reservedSmem.cap,0x4
	.type		__assertfail,@function
